//
// Generated by NVIDIA NVVM Compiler
//
// Compiler Build ID: CL-36424714
// Cuda compilation tools, release 13.0, V13.0.88
// Based on NVVM 20.0.0
//

.version 9.0
.target sm_100
.address_size 64

	// .globl	_Z12updateBodiesP4Bodyi

.visible .entry _Z12updateBodiesP4Bodyi(
	.param .u64 .ptr .align 1 _Z12updateBodiesP4Bodyi_param_0,
	.param .u32 _Z12updateBodiesP4Bodyi_param_1
)
{
	.reg .pred 	%p<14>;
	.reg .b32 	%r<30>;
	.reg .b32 	%f<213>;
	.reg .b64 	%rd<32>;
	.reg .b64 	%fd<124>;

	ld.param.u64 	%rd10, [_Z12updateBodiesP4Bodyi_param_0];
	ld.param.u32 	%r14, [_Z12updateBodiesP4Bodyi_param_1];
	cvta.to.global.u64 	%rd1, %rd10;
	mov.u32 	%r15, %ctaid.x;
	mov.u32 	%r16, %ntid.x;
	mov.u32 	%r17, %tid.x;
	mad.lo.s32 	%r1, %r15, %r16, %r17;
	setp.ge.s32 	%p1, %r1, %r14;
	@%p1 bra 	$L__BB0_20;
	setp.lt.s32 	%p2, %r1, 1;
	mov.f32 	%f189, 0f00000000;
	mov.b32 	%r27, 0;
	mov.f32 	%f190, %f189;
	mov.f32 	%f191, %f189;
	@%p2 bra 	$L__BB0_8;
	mul.wide.u32 	%rd12, %r1, 28;
	add.s64 	%rd13, %rd1, %rd12;
	ld.global.f32 	%f1, [%rd13];
	ld.global.f32 	%f2, [%rd13+4];
	ld.global.f32 	%f3, [%rd13+8];
	min.s32 	%r19, %r1, %r14;
	max.s32 	%r27, %r19, 1;
	setp.lt.s32 	%p3, %r19, 2;
	mov.f64 	%fd121, 0d0000000000000000;
	mov.b64 	%rd30, 0;
	mov.f64 	%fd122, %fd121;
	mov.f64 	%fd123, %fd121;
	@%p3 bra 	$L__BB0_6;
	and.b32  	%r20, %r27, 2147483646;
	neg.s32 	%r25, %r20;
	add.s64 	%rd29, %rd1, 28;
	mov.f32 	%f191, 0f00000000;
	mov.f32 	%f190, %f191;
	mov.f32 	%f189, %f191;
$L__BB0_4:
	ld.global.f32 	%f58, [%rd29+-28];
	sub.f32 	%f59, %f58, %f1;
	ld.global.f32 	%f60, [%rd29+-24];
	sub.f32 	%f61, %f60, %f2;
	ld.global.f32 	%f62, [%rd29+-20];
	sub.f32 	%f63, %f62, %f3;
	mul.f32 	%f64, %f61, %f61;
	fma.rn.f32 	%f65, %f59, %f59, %f64;
	fma.rn.f32 	%f66, %f63, %f63, %f65;
	add.f32 	%f67, %f66, 0f2EDBE6FF;
	sqrt.rn.f32 	%f68, %f67;
	rcp.rn.f32 	%f69, %f68;
	mul.f32 	%f70, %f69, %f69;
	mul.f32 	%f71, %f69, %f70;
	ld.global.f32 	%f72, [%rd29+-4];
	cvt.f64.f32 	%fd8, %f72;
	mul.f64 	%fd9, %fd8, 0d3E3CC6BA580DDA9F;
	cvt.f64.f32 	%fd10, %f71;
	mul.f64 	%fd11, %fd9, %fd10;
	cvt.f64.f32 	%fd12, %f59;
	cvt.f64.f32 	%fd13, %f189;
	fma.rn.f64 	%fd14, %fd11, %fd12, %fd13;
	cvt.f64.f32 	%fd15, %f61;
	cvt.f64.f32 	%fd16, %f190;
	fma.rn.f64 	%fd17, %fd11, %fd15, %fd16;
	cvt.f64.f32 	%fd18, %f63;
	cvt.f64.f32 	%fd19, %f191;
	fma.rn.f64 	%fd20, %fd11, %fd18, %fd19;
	cvt.rn.f32.f64 	%f73, %fd20;
	cvt.rn.f32.f64 	%f74, %fd17;
	cvt.rn.f32.f64 	%f75, %fd14;
	ld.global.f32 	%f76, [%rd29];
	sub.f32 	%f77, %f76, %f1;
	ld.global.f32 	%f78, [%rd29+4];
	sub.f32 	%f79, %f78, %f2;
	ld.global.f32 	%f80, [%rd29+8];
	sub.f32 	%f81, %f80, %f3;
	mul.f32 	%f82, %f79, %f79;
	fma.rn.f32 	%f83, %f77, %f77, %f82;
	fma.rn.f32 	%f84, %f81, %f81, %f83;
	add.f32 	%f85, %f84, 0f2EDBE6FF;
	sqrt.rn.f32 	%f86, %f85;
	rcp.rn.f32 	%f87, %f86;
	mul.f32 	%f88, %f87, %f87;
	mul.f32 	%f89, %f87, %f88;
	ld.global.f32 	%f90, [%rd29+24];
	cvt.f64.f32 	%fd21, %f90;
	mul.f64 	%fd22, %fd21, 0d3E3CC6BA580DDA9F;
	cvt.f64.f32 	%fd23, %f89;
	mul.f64 	%fd24, %fd22, %fd23;
	cvt.f64.f32 	%fd25, %f77;
	cvt.f64.f32 	%fd26, %f75;
	fma.rn.f64 	%fd27, %fd24, %fd25, %fd26;
	cvt.f64.f32 	%fd28, %f79;
	cvt.f64.f32 	%fd29, %f74;
	fma.rn.f64 	%fd30, %fd24, %fd28, %fd29;
	cvt.f64.f32 	%fd31, %f81;
	cvt.f64.f32 	%fd32, %f73;
	fma.rn.f64 	%fd33, %fd24, %fd31, %fd32;
	cvt.rn.f32.f64 	%f191, %fd33;
	cvt.rn.f32.f64 	%f190, %fd30;
	cvt.rn.f32.f64 	%f189, %fd27;
	add.s32 	%r25, %r25, 2;
	add.s64 	%rd29, %rd29, 56;
	setp.ne.s32 	%p4, %r25, 0;
	@%p4 bra 	$L__BB0_4;
	cvt.u64.u32 	%rd30, %r20;
	cvt.f64.f32 	%fd123, %f189;
	cvt.f64.f32 	%fd122, %f190;
	cvt.f64.f32 	%fd121, %f191;
$L__BB0_6:
	and.b32  	%r22, %r27, 1;
	setp.eq.b32 	%p5, %r22, 1;
	not.pred 	%p6, %p5;
	@%p6 bra 	$L__BB0_8;
	mad.lo.s64 	%rd14, %rd30, 28, %rd1;
	ld.global.f32 	%f91, [%rd14];
	sub.f32 	%f92, %f91, %f1;
	ld.global.f32 	%f93, [%rd14+4];
	sub.f32 	%f94, %f93, %f2;
	ld.global.f32 	%f95, [%rd14+8];
	sub.f32 	%f96, %f95, %f3;
	mul.f32 	%f97, %f94, %f94;
	fma.rn.f32 	%f98, %f92, %f92, %f97;
	fma.rn.f32 	%f99, %f96, %f96, %f98;
	add.f32 	%f100, %f99, 0f2EDBE6FF;
	sqrt.rn.f32 	%f101, %f100;
	rcp.rn.f32 	%f102, %f101;
	mul.f32 	%f103, %f102, %f102;
	mul.f32 	%f104, %f102, %f103;
	ld.global.f32 	%f105, [%rd14+24];
	cvt.f64.f32 	%fd34, %f105;
	mul.f64 	%fd35, %fd34, 0d3E3CC6BA580DDA9F;
	cvt.f64.f32 	%fd36, %f104;
	mul.f64 	%fd37, %fd35, %fd36;
	cvt.f64.f32 	%fd38, %f92;
	fma.rn.f64 	%fd39, %fd37, %fd38, %fd123;
	cvt.f64.f32 	%fd40, %f94;
	fma.rn.f64 	%fd41, %fd37, %fd40, %fd122;
	cvt.f64.f32 	%fd42, %f96;
	fma.rn.f64 	%fd43, %fd37, %fd42, %fd121;
	cvt.rn.f32.f64 	%f191, %fd43;
	cvt.rn.f32.f64 	%f190, %fd41;
	cvt.rn.f32.f64 	%f189, %fd39;
$L__BB0_8:
	setp.ge.s32 	%p7, %r27, %r14;
	@%p7 bra 	$L__BB0_12;
	setp.eq.s32 	%p8, %r1, %r27;
	@%p8 bra 	$L__BB0_11;
	mul.wide.u32 	%rd15, %r27, 28;
	add.s64 	%rd16, %rd1, %rd15;
	ld.global.f32 	%f106, [%rd16];
	mul.wide.s32 	%rd17, %r1, 28;
	add.s64 	%rd18, %rd1, %rd17;
	ld.global.f32 	%f107, [%rd18];
	sub.f32 	%f108, %f106, %f107;
	ld.global.f32 	%f109, [%rd16+4];
	ld.global.f32 	%f110, [%rd18+4];
	sub.f32 	%f111, %f109, %f110;
	ld.global.f32 	%f112, [%rd16+8];
	ld.global.f32 	%f113, [%rd18+8];
	sub.f32 	%f114, %f112, %f113;
	mul.f32 	%f115, %f111, %f111;
	fma.rn.f32 	%f116, %f108, %f108, %f115;
	fma.rn.f32 	%f117, %f114, %f114, %f116;
	add.f32 	%f118, %f117, 0f2EDBE6FF;
	sqrt.rn.f32 	%f119, %f118;
	rcp.rn.f32 	%f120, %f119;
	mul.f32 	%f121, %f120, %f120;
	mul.f32 	%f122, %f120, %f121;
	ld.global.f32 	%f123, [%rd16+24];
	cvt.f64.f32 	%fd44, %f123;
	mul.f64 	%fd45, %fd44, 0d3E3CC6BA580DDA9F;
	cvt.f64.f32 	%fd46, %f122;
	mul.f64 	%fd47, %fd45, %fd46;
	cvt.f64.f32 	%fd48, %f108;
	cvt.f64.f32 	%fd49, %f189;
	fma.rn.f64 	%fd50, %fd47, %fd48, %fd49;
	cvt.rn.f32.f64 	%f189, %fd50;
	cvt.f64.f32 	%fd51, %f111;
	cvt.f64.f32 	%fd52, %f190;
	fma.rn.f64 	%fd53, %fd47, %fd51, %fd52;
	cvt.rn.f32.f64 	%f190, %fd53;
	cvt.f64.f32 	%fd54, %f114;
	cvt.f64.f32 	%fd55, %f191;
	fma.rn.f64 	%fd56, %fd47, %fd54, %fd55;
	cvt.rn.f32.f64 	%f191, %fd56;
$L__BB0_11:
	add.s32 	%r27, %r27, 1;
$L__BB0_12:
	setp.gt.s32 	%p9, %r14, %r27;
	@%p9 bra 	$L__BB0_14;
	mul.wide.s32 	%rd19, %r1, 28;
	add.s64 	%rd20, %rd1, %rd19;
	ld.global.f32 	%f209, [%rd20];
	ld.global.f32 	%f208, [%rd20+4];
	ld.global.f32 	%f207, [%rd20+8];
	bra.uni 	$L__BB0_19;
$L__BB0_14:
	mul.wide.s32 	%rd21, %r1, 28;
	add.s64 	%rd22, %rd1, %rd21;
	ld.global.f32 	%f209, [%rd22];
	ld.global.f32 	%f208, [%rd22+4];
	ld.global.f32 	%f207, [%rd22+8];
	sub.s32 	%r23, %r14, %r27;
	add.s32 	%r9, %r27, 1;
	and.b32  	%r24, %r23, 1;
	setp.eq.b32 	%p10, %r24, 1;
	not.pred 	%p11, %p10;
	@%p11 bra 	$L__BB0_16;
	mul.wide.u32 	%rd23, %r27, 28;
	add.s64 	%rd24, %rd1, %rd23;
	ld.global.f32 	%f125, [%rd24];
	sub.f32 	%f126, %f125, %f209;
	ld.global.f32 	%f127, [%rd24+4];
	sub.f32 	%f128, %f127, %f208;
	ld.global.f32 	%f129, [%rd24+8];
	sub.f32 	%f130, %f129, %f207;
	mul.f32 	%f131, %f128, %f128;
	fma.rn.f32 	%f132, %f126, %f126, %f131;
	fma.rn.f32 	%f133, %f130, %f130, %f132;
	add.f32 	%f134, %f133, 0f2EDBE6FF;
	sqrt.rn.f32 	%f135, %f134;
	rcp.rn.f32 	%f136, %f135;
	mul.f32 	%f137, %f136, %f136;
	mul.f32 	%f138, %f136, %f137;
	ld.global.f32 	%f139, [%rd24+24];
	cvt.f64.f32 	%fd57, %f139;
	mul.f64 	%fd58, %fd57, 0d3E3CC6BA580DDA9F;
	cvt.f64.f32 	%fd59, %f138;
	mul.f64 	%fd60, %fd58, %fd59;
	cvt.f64.f32 	%fd61, %f126;
	cvt.f64.f32 	%fd62, %f189;
	fma.rn.f64 	%fd63, %fd60, %fd61, %fd62;
	cvt.f64.f32 	%fd64, %f128;
	cvt.f64.f32 	%fd65, %f190;
	fma.rn.f64 	%fd66, %fd60, %fd64, %fd65;
	cvt.f64.f32 	%fd67, %f130;
	cvt.f64.f32 	%fd68, %f191;
	fma.rn.f64 	%fd69, %fd60, %fd67, %fd68;
	cvt.rn.f32.f64 	%f191, %fd69;
	cvt.rn.f32.f64 	%f190, %fd66;
	cvt.rn.f32.f64 	%f189, %fd63;
	mov.u32 	%r27, %r9;
$L__BB0_16:
	setp.eq.s32 	%p12, %r14, %r9;
	@%p12 bra 	$L__BB0_19;
	sub.s32 	%r29, %r27, %r14;
	mul.wide.u32 	%rd25, %r27, 28;
	add.s64 	%rd26, %rd25, %rd1;
	add.s64 	%rd31, %rd26, 28;
$L__BB0_18:
	ld.global.f32 	%f140, [%rd31+-28];
	sub.f32 	%f141, %f140, %f209;
	ld.global.f32 	%f142, [%rd31+-24];
	sub.f32 	%f143, %f142, %f208;
	ld.global.f32 	%f144, [%rd31+-20];
	sub.f32 	%f145, %f144, %f207;
	mul.f32 	%f146, %f143, %f143;
	fma.rn.f32 	%f147, %f141, %f141, %f146;
	fma.rn.f32 	%f148, %f145, %f145, %f147;
	add.f32 	%f149, %f148, 0f2EDBE6FF;
	sqrt.rn.f32 	%f150, %f149;
	rcp.rn.f32 	%f151, %f150;
	mul.f32 	%f152, %f151, %f151;
	mul.f32 	%f153, %f151, %f152;
	ld.global.f32 	%f154, [%rd31+-4];
	cvt.f64.f32 	%fd70, %f154;
	mul.f64 	%fd71, %fd70, 0d3E3CC6BA580DDA9F;
	cvt.f64.f32 	%fd72, %f153;
	mul.f64 	%fd73, %fd71, %fd72;
	cvt.f64.f32 	%fd74, %f141;
	cvt.f64.f32 	%fd75, %f189;
	fma.rn.f64 	%fd76, %fd73, %fd74, %fd75;
	cvt.f64.f32 	%fd77, %f143;
	cvt.f64.f32 	%fd78, %f190;
	fma.rn.f64 	%fd79, %fd73, %fd77, %fd78;
	cvt.f64.f32 	%fd80, %f145;
	cvt.f64.f32 	%fd81, %f191;
	fma.rn.f64 	%fd82, %fd73, %fd80, %fd81;
	cvt.rn.f32.f64 	%f155, %fd82;
	cvt.rn.f32.f64 	%f156, %fd79;
	cvt.rn.f32.f64 	%f157, %fd76;
	ld.global.f32 	%f158, [%rd31];
	sub.f32 	%f159, %f158, %f209;
	ld.global.f32 	%f160, [%rd31+4];
	sub.f32 	%f161, %f160, %f208;
	ld.global.f32 	%f162, [%rd31+8];
	sub.f32 	%f163, %f162, %f207;
	mul.f32 	%f164, %f161, %f161;
	fma.rn.f32 	%f165, %f159, %f159, %f164;
	fma.rn.f32 	%f166, %f163, %f163, %f165;
	add.f32 	%f167, %f166, 0f2EDBE6FF;
	sqrt.rn.f32 	%f168, %f167;
	rcp.rn.f32 	%f169, %f168;
	mul.f32 	%f170, %f169, %f169;
	mul.f32 	%f171, %f169, %f170;
	ld.global.f32 	%f172, [%rd31+24];
	cvt.f64.f32 	%fd83, %f172;
	mul.f64 	%fd84, %fd83, 0d3E3CC6BA580DDA9F;
	cvt.f64.f32 	%fd85, %f171;
	mul.f64 	%fd86, %fd84, %fd85;
	cvt.f64.f32 	%fd87, %f159;
	cvt.f64.f32 	%fd88, %f157;
	fma.rn.f64 	%fd89, %fd86, %fd87, %fd88;
	cvt.f64.f32 	%fd90, %f161;
	cvt.f64.f32 	%fd91, %f156;
	fma.rn.f64 	%fd92, %fd86, %fd90, %fd91;
	cvt.f64.f32 	%fd93, %f163;
	cvt.f64.f32 	%fd94, %f155;
	fma.rn.f64 	%fd95, %fd86, %fd93, %fd94;
	cvt.rn.f32.f64 	%f191, %fd95;
	cvt.rn.f32.f64 	%f190, %fd92;
	cvt.rn.f32.f64 	%f189, %fd89;
	add.s32 	%r29, %r29, 2;
	add.s64 	%rd31, %rd31, 56;
	setp.ne.s32 	%p13, %r29, 0;
	@%p13 bra 	$L__BB0_18;
$L__BB0_19:
	cvt.f64.f32 	%fd96, %f189;
	mul.f64 	%fd97, %fd96, 0d3F0F75104D551D69;
	mul.wide.s32 	%rd27, %r1, 28;
	add.s64 	%rd28, %rd1, %rd27;
	ld.global.f32 	%f173, [%rd28+24];
	cvt.f64.f32 	%fd98, %f173;
	div.rn.f64 	%fd99, %fd97, %fd98;
	ld.global.f32 	%f174, [%rd28+12];
	cvt.f64.f32 	%fd100, %f174;
	add.f64 	%fd101, %fd99, %fd100;
	cvt.rn.f32.f64 	%f175, %fd101;
	st.global.f32 	[%rd28+12], %f175;
	cvt.f64.f32 	%fd102, %f190;
	mul.f64 	%fd103, %fd102, 0d3F0F75104D551D69;
	div.rn.f64 	%fd104, %fd103, %fd98;
	ld.global.f32 	%f176, [%rd28+16];
	cvt.f64.f32 	%fd105, %f176;
	add.f64 	%fd106, %fd104, %fd105;
	cvt.rn.f32.f64 	%f177, %fd106;
	st.global.f32 	[%rd28+16], %f177;
	cvt.f64.f32 	%fd107, %f191;
	mul.f64 	%fd108, %fd107, 0d3F0F75104D551D69;
	div.rn.f64 	%fd109, %fd108, %fd98;
	ld.global.f32 	%f178, [%rd28+20];
	cvt.f64.f32 	%fd110, %f178;
	add.f64 	%fd111, %fd109, %fd110;
	cvt.rn.f32.f64 	%f179, %fd111;
	st.global.f32 	[%rd28+20], %f179;
	cvt.f64.f32 	%fd112, %f175;
	cvt.f64.f32 	%fd113, %f209;
	fma.rn.f64 	%fd114, %fd112, 0d3F0F75104D551D69, %fd113;
	cvt.rn.f32.f64 	%f180, %fd114;
	st.global.f32 	[%rd28], %f180;
	cvt.f64.f32 	%fd115, %f177;
	cvt.f64.f32 	%fd116, %f208;
	fma.rn.f64 	%fd117, %fd115, 0d3F0F75104D551D69, %fd116;
	cvt.rn.f32.f64 	%f181, %fd117;
	st.global.f32 	[%rd28+4], %f181;
	cvt.f64.f32 	%fd118, %f179;
	cvt.f64.f32 	%fd119, %f207;
	fma.rn.f64 	%fd120, %fd118, 0d3F0F75104D551D69, %fd119;
	cvt.rn.f32.f64 	%f182, %fd120;
	st.global.f32 	[%rd28+8], %f182;
$L__BB0_20:
	ret;

}


// ===== COMPILED SASS (sm_100) =====

	.target	sm_100

	.elftype	@"ET_EXEC"


//--------------------- .note.nv.tkinfo           --------------------------
	.section	.note.nv.tkinfo,"",@"SHT_NOTE"
	.sectionflags	@"SHF_NOTE_NV_TKINFO"
	.tkinfo
        /*0018*/ 	.word	0x00000002
        /*0030*/ 	.string	""
        /*0030*/ 	.string	"ptxas"
        /*0030*/ 	.string	"Cuda compilation tools, release 13.0, V13.0.88"
        /*0030*/ 	.string	"Build cuda_13.0.r13.0/compiler.36424714_0"
        /*0030*/ 	.string	"-arch sm_100 -m 64 "



//--------------------- .note.nv.cuinfo           --------------------------
	.section	.note.nv.cuinfo,"",@"SHT_NOTE"
	.sectionflags	@"SHF_NOTE_NV_CUINFO"
        /*0018*/ 	.short	0x0002
        /*001a*/ 	.short	0x0064
        /*001c*/ 	.short	0x0082
	.zero		2


//--------------------- .nv.info                  --------------------------
	.section	.nv.info,"",@"SHT_CUDA_INFO"
	.align	4


	//----- nvinfo : EIATTR_REGCOUNT
	.align		4
        /*0000*/ 	.byte	0x04, 0x2f
        /*0002*/ 	.short	(.L_1 - .L_0)
	.align		4
.L_0:
        /*0004*/ 	.word	index@(_Z12updateBodiesP4Bodyi)
        /*0008*/ 	.word	0x00000020


	//----- nvinfo : EIATTR_FRAME_SIZE
	.align		4
.L_1:
        /*000c*/ 	.byte	0x04, 0x11
        /*000e*/ 	.short	(.L_3 - .L_2)
	.align		4
.L_2:
        /*0010*/ 	.word	index@($__internal_2_$__cuda_sm20_sqrt_rn_f32_slowpath)
        /*0014*/ 	.word	0x00000000


	//----- nvinfo : EIATTR_FRAME_SIZE
	.align		4
.L_3:
        /*0018*/ 	.byte	0x04, 0x11
        /*001a*/ 	.short	(.L_5 - .L_4)
	.align		4
.L_4:
        /*001c*/ 	.word	index@($__internal_1_$__cuda_sm20_rcp_rn_f32_slowpath)
        /*0020*/ 	.word	0x00000000


	//----- nvinfo : EIATTR_FRAME_SIZE
	.align		4
.L_5:
        /*0024*/ 	.byte	0x04, 0x11
        /*0026*/ 	.short	(.L_7 - .L_6)
	.align		4
.L_6:
        /*0028*/ 	.word	index@($__internal_0_$__cuda_sm20_div_rn_f64_full)
        /*002c*/ 	.word	0x00000000


	//----- nvinfo : EIATTR_FRAME_SIZE
	.align		4
.L_7:
        /*0030*/ 	.byte	0x04, 0x11
        /*0032*/ 	.short	(.L_9 - .L_8)
	.align		4
.L_8:
        /*0034*/ 	.word	index@(_Z12updateBodiesP4Bodyi)
        /*0038*/ 	.word	0x00000000


	//----- nvinfo : EIATTR_MIN_STACK_SIZE
	.align		4
.L_9:
        /*003c*/ 	.byte	0x04, 0x12
        /*003e*/ 	.short	(.L_11 - .L_10)
	.align		4
.L_10:
        /*0040*/ 	.word	index@(_Z12updateBodiesP4Bodyi)
        /*0044*/ 	.word	0x00000000
.L_11:


//--------------------- .nv.compat                --------------------------
	.section	.nv.compat,"",@"SHT_CUDA_COMPAT_INFO"
	.align	4
        /*0000*/ 	.byte	0x02, 0x09, 0x00, 0x00, 0x02, 0x02, 0x01, 0x00, 0x02, 0x05, 0x05, 0x00, 0x03, 0x07, 0x01, 0x01
        /*0010*/ 	.byte	0x02, 0x03, 0x00, 0x00, 0x02, 0x06, 0x01, 0x00, 0x04, 0x0b, 0x08, 0x00, 0x01, 0x00, 0x00, 0x00
        /*0020*/ 	.byte	0x00, 0x00, 0x00, 0x00


//--------------------- .nv.info._Z12updateBodiesP4Bodyi --------------------------
	.section	.nv.info._Z12updateBodiesP4Bodyi,"",@"SHT_CUDA_INFO"
	.sectionflags	@""
	.align	4


	//----- nvinfo : EIATTR_CUDA_API_VERSION
	.align		4
        /*0000*/ 	.byte	0x04, 0x37
        /*0002*/ 	.short	(.L_13 - .L_12)
.L_12:
        /*0004*/ 	.word	0x00000082


	//----- nvinfo : EIATTR_KPARAM_INFO
	.align		4
.L_13:
        /*0008*/ 	.byte	0x04, 0x17
        /*000a*/ 	.short	(.L_15 - .L_14)
.L_14:
        /*000c*/ 	.word	0x00000000
        /*0010*/ 	.short	0x0001
        /*0012*/ 	.short	0x0008
        /*0014*/ 	.byte	0x00, 0xf0, 0x11, 0x00


	//----- nvinfo : EIATTR_KPARAM_INFO
	.align		4
.L_15:
        /*0018*/ 	.byte	0x04, 0x17
        /*001a*/ 	.short	(.L_17 - .L_16)
.L_16:
        /*001c*/ 	.word	0x00000000
        /*0020*/ 	.short	0x0000
        /*0022*/ 	.short	0x0000
        /*0024*/ 	.byte	0x00, 0xf5, 0x21, 0x00


	//----- nvinfo : EIATTR_SPARSE_MMA_MASK
	.align		4
.L_17:
        /*0028*/ 	.byte	0x03, 0x50
        /*002a*/ 	.short	0x0000


	//----- nvinfo : EIATTR_MAXREG_COUNT
	.align		4
        /*002c*/ 	.byte	0x03, 0x1b
        /*002e*/ 	.short	0x00ff


	//----- nvinfo : EIATTR_MERCURY_ISA_VERSION
	.align		4
        /*0030*/ 	.byte	0x03, 0x5f
        /*0032*/ 	.short	0x0101


	//----- nvinfo : EIATTR_VRC_CTA_INIT_COUNT
	.align		4
        /*0034*/ 	.byte	0x02, 0x4a
	.zero		1
	.zero		1


	//----- nvinfo : EIATTR_EXIT_INSTR_OFFSETS
	.align		4
        /*0038*/ 	.byte	0x04, 0x1c
        /*003a*/ 	.short	(.L_19 - .L_18)


	//   ....[0]....
.L_18:
        /*003c*/ 	.word	0x00000070


	//   ....[1]....
        /*0040*/ 	.word	0x00002810


	//----- nvinfo : EIATTR_CRS_STACK_SIZE
	.align		4
.L_19:
        /*0044*/ 	.byte	0x04, 0x1e
        /*0046*/ 	.short	(.L_21 - .L_20)
.L_20:
        /*0048*/ 	.word	0x00000000


	//----- nvinfo : EIATTR_CBANK_PARAM_SIZE
	.align		4
.L_21:
        /*004c*/ 	.byte	0x03, 0x19
        /*004e*/ 	.short	0x000c


	//----- nvinfo : EIATTR_PARAM_CBANK
	.align		4
        /*0050*/ 	.byte	0x04, 0x0a
        /*0052*/ 	.short	(.L_23 - .L_22)
	.align		4
.L_22:
        /*0054*/ 	.word	index@(.nv.constant0._Z12updateBodiesP4Bodyi)
        /*0058*/ 	.short	0x0380
        /*005a*/ 	.short	0x000c


	//----- nvinfo : EIATTR_SW_WAR
	.align		4
.L_23:
        /*005c*/ 	.byte	0x04, 0x36
        /*005e*/ 	.short	(.L_25 - .L_24)
.L_24:
        /*0060*/ 	.word	0x00000008
.L_25:


//--------------------- .nv.callgraph             --------------------------
	.section	.nv.callgraph,"",@"SHT_CUDA_CALLGRAPH"
	.align	4
	.sectionentsize	8
	.align		4
        /*0000*/ 	.word	0x00000000
	.align		4
        /*0004*/ 	.word	0xffffffff
	.align		4
        /*0008*/ 	.word	0x00000000
	.align		4
        /*000c*/ 	.word	0xfffffffe
	.align		4
        /*0010*/ 	.word	0x00000000
	.align		4
        /*0014*/ 	.word	0xfffffffd
	.align		4
        /*0018*/ 	.word	0x00000000
	.align		4
        /*001c*/ 	.word	0xfffffffc


//--------------------- .text._Z12updateBodiesP4Bodyi --------------------------
	.section	.text._Z12updateBodiesP4Bodyi,"ax",@progbits
	.align	128
        .global         _Z12updateBodiesP4Bodyi
        .type           _Z12updateBodiesP4Bodyi,@function
        .size           _Z12updateBodiesP4Bodyi,(.L_x_77 - _Z12updateBodiesP4Bodyi)
        .other          _Z12updateBodiesP4Bodyi,@"STO_CUDA_ENTRY STV_DEFAULT"
_Z12updateBodiesP4Bodyi:
.text._Z12updateBodiesP4Bodyi:
[----:B------:R-:W-:Y:S01]  /*0000*/  LDC R1, c[0x0][0x37c] ;  /* 0x0000df00ff017b82 */ /* 0x000fe20000000800 */
[----:B------:R-:W0:Y:S07]  /*0010*/  S2R R3, SR_TID.X ;  /* 0x0000000000037919 */ /* 0x000e2e0000002100 */
[----:B------:R-:W0:Y:S01]  /*0020*/  S2UR UR4, SR_CTAID.X ;  /* 0x00000000000479c3 */ /* 0x000e220000002500 */
[----:B------:R-:W1:Y:S07]  /*0030*/  LDCU UR8, c[0x0][0x388] ;  /* 0x00007100ff0877ac */ /* 0x000e6e0008000800 */
[----:B------:R-:W0:Y:S02]  /*0040*/  LDC R8, c[0x0][0x360] ;  /* 0x0000d800ff087b82 */ /* 0x000e240000000800 */
[----:B0-----:R-:W-:-:S05]  /*0050*/  IMAD R8, R8, UR4, R3 ;  /* 0x0000000408087c24 */ /* 0x001fca000f8e0203 */
[----:B-1----:R-:W-:-:S13]  /*0060*/  ISETP.GE.AND P0, PT, R8, UR8, PT ;  /* 0x0000000808007c0c */ /* 0x002fda000bf06270 */
[----:B------:R-:W-:Y:S05]  /*0070*/  @P0 EXIT ;  /* 0x000000000000094d */ /* 0x000fea0003800000 */
[----:B------:R-:W-:Y:S01]  /*0080*/  ISETP.GE.AND P0, PT, R8, 0x1, PT ;  /* 0x000000010800780c */ /* 0x000fe20003f06270 */
[----:B------:R-:W0:Y:S01]  /*0090*/  LDCU.64 UR6, c[0x0][0x358] ;  /* 0x00006b00ff0677ac */ /* 0x000e220008000a00 */
[----:B------:R-:W-:Y:S01]  /*00a0*/  BSSY.RECONVERGENT B1, `(.L_x_0) ;  /* 0x00000e1000017945 */ /* 0x000fe20003800200 */
[----:B------:R-:W-:Y:S02]  /*00b0*/  HFMA2 R9, -RZ, RZ, 0, 0 ;  /* 0x00000000ff097431 */ /* 0x000fe400000001ff */
[----:B------:R-:W-:Y:S01]  /*00c0*/  IMAD.MOV.U32 R7, RZ, RZ, RZ ;  /* 0x000000ffff077224 */ /* 0x000fe200078e00ff */
[----:B------:R-:W-:Y:S01]  /*00d0*/  MOV R11, RZ ;  /* 0x000000ff000b7202 */ /* 0x000fe20000000f00 */
[----:B------:R-:W-:-:S06]  /*00e0*/  IMAD.MOV.U32 R12, RZ, RZ, RZ ;  /* 0x000000ffff0c7224 */ /* 0x000fcc00078e00ff */
[----:B------:R-:W-:Y:S05]  /*00f0*/  @!P0 BRA `(.L_x_1) ;  /* 0x0000000c006c8947 */ /* 0x000fea0003800000 */
[----:B------:R-:W1:Y:S02]  /*0100*/  LDC.64 R16, c[0x0][0x380] ;  /* 0x0000e000ff107b82 */ /* 0x000e640000000a00 */
[----:B-1----:R-:W-:-:S05]  /*0110*/  IMAD.WIDE.U32 R16, R8, 0x1c, R16 ;  /* 0x0000001c08107825 */ /* 0x002fca00078e0010 */
[----:B0-----:R0:W5:Y:S04]  /*0120*/  LDG.E R6, desc[UR6][R16.64] ;  /* 0x0000000610067981 */ /* 0x001168000c1e1900 */
[----:B------:R0:W5:Y:S04]  /*0130*/  LDG.E R5, desc[UR6][R16.64+0x4] ;  /* 0x0000040610057981 */ /* 0x000168000c1e1900 */
[----:B------:R0:W5:Y:S01]  /*0140*/  LDG.E R4, desc[UR6][R16.64+0x8] ;  /* 0x0000080610047981 */ /* 0x000162000c1e1900 */
[----:B------:R-:W-:Y:S01]  /*0150*/  VIMNMX R7, PT, PT, R8, UR8, PT ;  /* 0x0000000808077c48 */ /* 0x000fe2000bfe0100 */
[----:B------:R-:W-:Y:S01]  /*0160*/  BSSY.RECONVERGENT B2, `(.L_x_2) ;  /* 0x0000095000027945 */ /* 0x000fe20003800200 */
[----:B------:R-:W-:-:S02]  /*0170*/  CS2R R26, SRZ ;  /* 0x00000000001a7805 */ /* 0x000fc4000001ff00 */
[----:B------:R-:W-:Y:S02]  /*0180*/  CS2R R2, SRZ ;  /* 0x0000000000027805 */ /* 0x000fe4000001ff00 */
[C---:B------:R-:W-:Y:S02]  /*0190*/  ISETP.GE.AND P0, PT, R7.reuse, 0x2, PT ;  /* 0x000000020700780c */ /* 0x040fe40003f06270 */
[----:B------:R-:W-:Y:S02]  /*01a0*/  CS2R R24, SRZ ;  /* 0x0000000000187805 */ /* 0x000fe4000001ff00 */
[----:B------:R-:W-:Y:S02]  /*01b0*/  CS2R R14, SRZ ;  /* 0x00000000000e7805 */ /* 0x000fe4000001ff00 */
[----:B------:R-:W-:-:S07]  /*01c0*/  VIMNMX R7, PT, PT, R7, 0x1, !PT ;  /* 0x0000000107077848 */ /* 0x000fce0007fe0100 */
[----:B0-----:R-:W-:Y:S05]  /*01d0*/  @!P0 BRA `(.L_x_3) ;  /* 0x0000000800348947 */ /* 0x001fea0003800000 */
[----:B------:R-:W0:Y:S01]  /*01e0*/  LDCU.64 UR4, c[0x0][0x380] ;  /* 0x00007000ff0477ac */ /* 0x000e220008000a00 */
[----:B------:R-:W-:Y:S01]  /*01f0*/  LOP3.LUT R3, R7, 0x7ffffffe, RZ, 0xc0, !PT ;  /* 0x7ffffffe07037812 */ /* 0x000fe200078ec0ff */
[----:B------:R-:W-:Y:S01]  /*0200*/  HFMA2 R12, -RZ, RZ, 0, 0 ;  /* 0x00000000ff0c7431 */ /* 0x000fe200000001ff */
[----:B------:R-:W-:Y:S01]  /*0210*/  BSSY.RECONVERGENT B3, `(.L_x_4) ;  /* 0x0000084000037945 */ /* 0x000fe20003800200 */
[----:B------:R-:W-:Y:S01]  /*0220*/  IMAD.MOV.U32 R11, RZ, RZ, RZ ;  /* 0x000000ffff0b7224 */ /* 0x000fe200078e00ff */
[----:B------:R-:W-:Y:S01]  /*0230*/  MOV R9, RZ ;  /* 0x000000ff00097202 */ /* 0x000fe20000000f00 */
[----:B------:R-:W-:Y:S01]  /*0240*/  IMAD.MOV R2, RZ, RZ, -R3 ;  /* 0x000000ffff027224 */ /* 0x000fe200078e0a03 */
[----:B0-----:R-:W-:-:S04]  /*0250*/  UIADD3 UR4, UP0, UPT, UR4, 0x1c, URZ ;  /* 0x0000001c04047890 */ /* 0x001fc8000ff1e0ff */
[----:B------:R-:W-:Y:S02]  /*0260*/  UIADD3.X UR5, UPT, UPT, URZ, UR5, URZ, UP0, !UPT ;  /* 0x00000005ff057290 */ /* 0x000fe400087fe4ff */
[----:B------:R-:W-:-:S04]  /*0270*/  MOV R14, UR4 ;  /* 0x00000004000e7c02 */ /* 0x000fc80008000f00 */
[----:B------:R-:W-:-:S07]  /*0280*/  IMAD.U32 R15, RZ, RZ, UR5 ;  /* 0x00000005ff0f7e24 */ /* 0x000fce000f8e00ff */
.L_x_17:
[----:B--2---:R-:W2:Y:S04]  /*0290*/  LDG.E R0, desc[UR6][R14.64+-0x18] ;  /* 0xffffe8060e007981 */ /* 0x004ea8000c1e1900 */
[----:B---3--:R-:W3:Y:S04]  /*02a0*/  LDG.E R17, desc[UR6][R14.64+-0x1c] ;  /* 0xffffe4060e117981 */ /* 0x008ee8000c1e1900 */
[----:B0-----:R-:W4:Y:S01]  /*02b0*/  LDG.E R19, desc[UR6][R14.64+-0x14] ;  /* 0xffffec060e137981 */ /* 0x001f22000c1e1900 */
[----:B------:R-:W-:Y:S01]  /*02c0*/  BSSY.RECONVERGENT B0, `(.L_x_5) ;  /* 0x0000015000007945 */ /* 0x000fe20003800200 */
[----:B--2--5:R-:W-:Y:S01]  /*02d0*/  FADD R13, -R5, R0 ;  /* 0x00000000050d7221 */ /* 0x024fe20000000100 */
[----:B---3--:R-:W-:-:S03]  /*02e0*/  FADD R10, -R6, R17 ;  /* 0x00000011060a7221 */ /* 0x008fc60000000100 */
[----:B------:R-:W-:Y:S01]  /*02f0*/  FMUL R17, R13, R13 ;  /* 0x0000000d0d117220 */ /* 0x000fe20000400000 */
[----:B----4-:R-:W-:-:S03]  /*0300*/  FADD R16, -R4, R19 ;  /* 0x0000001304107221 */ /* 0x010fc60000000100 */
[----:B------:R-:W-:-:S04]  /*0310*/  FFMA R17, R10, R10, R17 ;  /* 0x0000000a0a117223 */ /* 0x000fc80000000011 */
[----:B------:R-:W-:-:S04]  /*0320*/  FFMA R17, R16, R16, R17 ;  /* 0x0000001010117223 */ /* 0x000fc80000000011 */
[----:B------:R-:W-:-:S04]  /*0330*/  FADD R17, R17, 1.00000001335143196e-10 ;  /* 0x2edbe6ff11117421 */ /* 0x000fc80000000000 */
[----:B------:R0:W1:Y:S01]  /*0340*/  MUFU.RSQ R18, R17 ;  /* 0x0000001100127308 */ /* 0x0000620000001400 */
[----:B------:R-:W-:-:S04]  /*0350*/  IADD3 R0, PT, PT, R17, -0xd000000, RZ ;  /* 0xf300000011007810 */ /* 0x000fc80007ffe0ff */
[----:B------:R-:W-:-:S13]  /*0360*/  ISETP.GT.U32.AND P0, PT, R0, 0x727fffff, PT ;  /* 0x727fffff0000780c */ /* 0x000fda0003f04070 */
[----:B01----:R-:W-:Y:S05]  /*0370*/  @!P0 BRA `(.L_x_6) ;  /* 0x0000000000148947 */ /* 0x003fea0003800000 */
[----:B------:R-:W-:Y:S01]  /*0380*/  IMAD.MOV.U32 R0, RZ, RZ, R17 ;  /* 0x000000ffff007224 */ /* 0x000fe200078e0011 */
[----:B------:R-:W-:-:S07]  /*0390*/  MOV R17, 0x3b0 ;  /* 0x000003b000117802 */ /* 0x000fce0000000f00 */
[----:B------:R-:W-:Y:S05]  /*03a0*/  CALL.REL.NOINC `($__internal_2_$__cuda_sm20_sqrt_rn_f32_slowpath) ;  /* 0x0000002c00647944 */ /* 0x000fea0003c00000 */
[----:B------:R-:W-:Y:S01]  /*03b0*/  MOV R0, R18 ;  /* 0x0000001200007202 */ /* 0x000fe20000000f00 */
[----:B------:R-:W-:Y:S06]  /*03c0*/  BRA `(.L_x_7) ;  /* 0x0000000000107947 */ /* 0x000fec0003800000 */
.L_x_6:
[----:B------:R-:W-:Y:S01]  /*03d0*/  FMUL.FTZ R0, R17, R18 ;  /* 0x0000001211007220 */ /* 0x000fe20000410000 */
[----:B------:R-:W-:-:S03]  /*03e0*/  FMUL.FTZ R18, R18, 0.5 ;  /* 0x3f00000012127820 */ /* 0x000fc60000410000 */
[----:B------:R-:W-:-:S04]  /*03f0*/  FFMA R17, -R0, R0, R17 ;  /* 0x0000000000117223 */ /* 0x000fc80000000111 */
[----:B------:R-:W-:-:S07]  /*0400*/  FFMA R0, R17, R18, R0 ;  /* 0x0000001211007223 */ /* 0x000fce0000000000 */
.L_x_7:
[----:B------:R-:W-:Y:S05]  /*0410*/  BSYNC.RECONVERGENT B0 ;  /* 0x0000000000007941 */ /* 0x000fea0003800200 */
.L_x_5:
[----:B------:R-:W-:Y:S01]  /*0420*/  VIADD R17, R0, 0x1800000 ;  /* 0x0180000000117836 */ /* 0x000fe20000000000 */
[----:B------:R-:W-:Y:S04]  /*0430*/  BSSY.RECONVERGENT B4, `(.L_x_8) ;  /* 0x000000c000047945 */ /* 0x000fe80003800200 */
[----:B------:R-:W-:-:S04]  /*0440*/  LOP3.LUT R17, R17, 0x7f800000, RZ, 0xc0, !PT ;  /* 0x7f80000011117812 */ /* 0x000fc800078ec0ff */
[----:B------:R-:W-:-:S13]  /*0450*/  ISETP.GT.U32.AND P0, PT, R17, 0x1ffffff, PT ;  /* 0x01ffffff1100780c */ /* 0x000fda0003f04070 */
[----:B------:R-:W-:Y:S05]  /*0460*/  @P0 BRA `(.L_x_9) ;  /* 0x0000000000100947 */ /* 0x000fea0003800000 */
[----:B------:R-:W-:-:S07]  /*0470*/  MOV R17, 0x490 ;  /* 0x0000049000117802 */ /* 0x000fce0000000f00 */
[----:B------:R-:W-:Y:S05]  /*0480*/  CALL.REL.NOINC `($__internal_1_$__cuda_sm20_rcp_rn_f32_slowpath) ;  /* 0x0000002800587944 */ /* 0x000fea0003c00000 */
[----:B------:R-:W-:Y:S01]  /*0490*/  MOV R17, R0 ;  /* 0x0000000000117202 */ /* 0x000fe20000000f00 */
[----:B------:R-:W-:Y:S06]  /*04a0*/  BRA `(.L_x_10) ;  /* 0x0000000000107947 */ /* 0x000fec0003800000 */
.L_x_9:
[----:B------:R-:W0:Y:S02]  /*04b0*/  MUFU.RCP R17, R0 ;  /* 0x0000000000117308 */ /* 0x000e240000001000 */
[----:B0-----:R-:W-:-:S04]  /*04c0*/  FFMA R18, R17, R0, -1 ;  /* 0xbf80000011127423 */ /* 0x001fc80000000000 */
[----:B------:R-:W-:-:S04]  /*04d0*/  FADD.FTZ R18, -R18, -RZ ;  /* 0x800000ff12127221 */ /* 0x000fc80000010100 */
[----:B------:R-:W-:-:S07]  /*04e0*/  FFMA R17, R17, R18, R17 ;  /* 0x0000001211117223 */ /* 0x000fce0000000011 */
.L_x_10:
[----:B------:R-:W-:Y:S05]  /*04f0*/  BSYNC.RECONVERGENT B4 ;  /* 0x0000000000047941 */ /* 0x000fea0003800200 */
.L_x_8:
[----:B------:R-:W2:Y:S04]  /*0500*/  LDG.E R27, desc[UR6][R14.64+-0x4] ;  /* 0xfffffc060e1b7981 */ /* 0x000ea8000c1e1900 */
[----:B------:R-:W3:Y:S04]  /*0510*/  LDG.E R23, desc[UR6][R14.64+0x4] ;  /* 0x000004060e177981 */ /* 0x000ee8000c1e1900 */
[----:B------:R-:W4:Y:S04]  /*0520*/  LDG.E R22, desc[UR6][R14.64] ;  /* 0x000000060e167981 */ /* 0x000f28000c1e1900 */
[----:B------:R-:W5:Y:S01]  /*0530*/  LDG.E R0, desc[UR6][R14.64+0x8] ;  /* 0x000008060e007981 */ /* 0x000f62000c1e1900 */
[-C--:B------:R-:W-:Y:S01]  /*0540*/  FMUL R24, R17, R17.reuse ;  /* 0x0000001111187220 */ /* 0x080fe20000400000 */
[----:B------:R-:W-:Y:S01]  /*0550*/  F2F.F64.F32 R18, R16 ;  /* 0x0000001000127310 */ /* 0x000fe20000201800 */
[----:B------:R-:W-:Y:S01]  /*0560*/  UMOV UR4, 0x580dda9f ;  /* 0x580dda9f00047882 */ /* 0x000fe20000000000 */
[----:B------:R-:W-:Y:S01]  /*0570*/  UMOV UR5, 0x3e3cc6ba ;  /* 0x3e3cc6ba00057882 */ /* 0x000fe20000000000 */
[----:B------:R-:W-:Y:S01]  /*0580*/  FMUL R26, R24, R17 ;  /* 0x00000011181a7220 */ /* 0x000fe20000400000 */
[----:B------:R-:W-:Y:S04]  /*0590*/  BSSY.RECONVERGENT B0, `(.L_x_11) ;  /* 0x0000024000007945 */ /* 0x000fe80003800200 */
[----:B------:R-:W-:Y:S08]  /*05a0*/  F2F.F64.F32 R16, R26 ;  /* 0x0000001a00107310 */ /* 0x000ff00000201800 */
[----:B------:R-:W-:Y:S08]  /*05b0*/  F2F.F64.F32 R24, R12 ;  /* 0x0000000c00187310 */ /* 0x000ff00000201800 */
[----:B------:R-:W-:Y:S08]  /*05c0*/  F2F.F64.F32 R12, R13 ;  /* 0x0000000d000c7310 */ /* 0x000ff00000201800 */
[----:B--2---:R-:W0:Y:S02]  /*05d0*/  F2F.F64.F32 R20, R27 ;  /* 0x0000001b00147310 */ /* 0x004e240000201800 */
[----:B0-----:R-:W-:-:S08]  /*05e0*/  DMUL R20, R20, UR4 ;  /* 0x0000000414147c28 */ /* 0x001fd00008000000 */
[----:B------:R-:W-:Y:S02]  /*05f0*/  DMUL R16, R20, R16 ;  /* 0x0000001014107228 */ /* 0x000fe40000000000 */
[----:B------:R-:W0:Y:S06]  /*0600*/  F2F.F64.F32 R20, R11 ;  /* 0x0000000b00147310 */ /* 0x000e2c0000201800 */
[C---:B------:R-:W-:Y:S02]  /*0610*/  DFMA R18, R16.reuse, R18, R24 ;  /* 0x000000121012722b */ /* 0x040fe40000000018 */
[----:B------:R4:W-:Y:S01]  /*0620*/  F2F.F64.F32 R24, R9 ;  /* 0x0000000900187310 */ /* 0x0009e20000201800 */
[----:B0-----:R-:W-:-:S07]  /*0630*/  DFMA R20, R16, R12, R20 ;  /* 0x0000000c1014722b */ /* 0x001fce0000000014 */
[----:B------:R-:W-:Y:S01]  /*0640*/  F2F.F32.F64 R11, R18 ;  /* 0x00000012000b7310 */ /* 0x000fe20000301000 */
[----:B----4-:R-:W-:Y:S01]  /*0650*/  FADD R9, -R6, R22 ;  /* 0x0000001606097221 */ /* 0x010fe20000000100 */
[----:B-----5:R-:W-:-:S06]  /*0660*/  FADD R12, -R4, R0 ;  /* 0x00000000040c7221 */ /* 0x020fcc0000000100 */
[----:B------:R3:W0:Y:S02]  /*0670*/  F2F.F64.F32 R18, R10 ;  /* 0x0000000a00127310 */ /* 0x0006240000201800 */
[----:B---3--:R-:W-:-:S06]  /*0680*/  FADD R10, -R5, R23 ;  /* 0x00000017050a7221 */ /* 0x008fcc0000000100 */
[----:B------:R1:W2:Y:S01]  /*0690*/  F2F.F32.F64 R13, R20 ;  /* 0x00000014000d7310 */ /* 0x0002a20000301000 */
[----:B------:R-:W-:Y:S01]  /*06a0*/  FMUL R22, R10, R10 ;  /* 0x0000000a0a167220 */ /* 0x000fe20000400000 */
[----:B0-----:R-:W-:-:S03]  /*06b0*/  DFMA R16, R16, R18, R24 ;  /* 0x000000121010722b */ /* 0x001fc60000000018 */
[----:B------:R-:W-:-:S04]  /*06c0*/  FFMA R23, R9, R9, R22 ;  /* 0x0000000909177223 */ /* 0x000fc80000000016 */
[----:B------:R-:W-:-:S04]  /*06d0*/  FFMA R23, R12, R12, R23 ;  /* 0x0000000c0c177223 */ /* 0x000fc80000000017 */
[----:B------:R-:W-:Y:S01]  /*06e0*/  FADD R23, R23, 1.00000001335143196e-10 ;  /* 0x2edbe6ff17177421 */ /* 0x000fe20000000000 */
[----:B------:R1:W0:Y:S03]  /*06f0*/  F2F.F32.F64 R16, R16 ;  /* 0x0000001000107310 */ /* 0x0002260000301000 */
[----:B------:R-:W-:-:S05]  /*0700*/  VIADD R0, R23, 0xf3000000 ;  /* 0xf300000017007836 */ /* 0x000fca0000000000 */
[----:B------:R-:W-:Y:S01]  /*0710*/  ISETP.GT.U32.AND P0, PT, R0, 0x727fffff, PT ;  /* 0x727fffff0000780c */ /* 0x000fe20003f04070 */
[----:B------:R1:W3:-:S12]  /*0720*/  MUFU.RSQ R22, R23 ;  /* 0x0000001700167308 */ /* 0x0002d80000001400 */
[----:B012---:R-:W-:Y:S05]  /*0730*/  @!P0 BRA `(.L_x_12) ;  /* 0x0000000000148947 */ /* 0x007fea0003800000 */
[----:B------:R-:W-:Y:S02]  /*0740*/  MOV R0, R23 ;  /* 0x0000001700007202 */ /* 0x000fe40000000f00 */
[----:B------:R-:W-:-:S07]  /*0750*/  MOV R17, 0x770 ;  /* 0x0000077000117802 */ /* 0x000fce0000000f00 */
[----:B---3--:R-:W-:Y:S05]  /*0760*/  CALL.REL.NOINC `($__internal_2_$__cuda_sm20_sqrt_rn_f32_slowpath) ;  /* 0x0000002800747944 */ /* 0x008fea0003c00000 */
[----:B------:R-:W-:Y:S01]  /*0770*/  IMAD.MOV.U32 R0, RZ, RZ, R18 ;  /* 0x000000ffff007224 */ /* 0x000fe200078e0012 */
[----:B------:R-:W-:Y:S06]  /*0780*/  BRA `(.L_x_13) ;  /* 0x0000000000107947 */ /* 0x000fec0003800000 */
.L_x_12:
[----:B---3--:R-:W-:Y:S01]  /*0790*/  FMUL.FTZ R0, R23, R22 ;  /* 0x0000001617007220 */ /* 0x008fe20000410000 */
[----:B------:R-:W-:-:S03]  /*07a0*/  FMUL.FTZ R18, R22, 0.5 ;  /* 0x3f00000016127820 */ /* 0x000fc60000410000 */
[----:B------:R-:W-:-:S04]  /*07b0*/  FFMA R17, -R0, R0, R23 ;  /* 0x0000000000117223 */ /* 0x000fc80000000117 */
[----:B------:R-:W-:-:S07]  /*07c0*/  FFMA R0, R17, R18, R0 ;  /* 0x0000001211007223 */ /* 0x000fce0000000000 */
.L_x_13:
[----:B------:R-:W-:Y:S05]  /*07d0*/  BSYNC.RECONVERGENT B0 ;  /* 0x0000000000007941 */ /* 0x000fea0003800200 */
.L_x_11:
[----:B------:R-:W-:Y:S01]  /*07e0*/  IADD3 R17, PT, PT, R0, 0x1800000, RZ ;  /* 0x0180000000117810 */ /* 0x000fe20007ffe0ff */
[----:B------:R-:W-:Y:S03]  /*07f0*/  BSSY.RECONVERGENT B4, `(.L_x_14) ;  /* 0x000000b000047945 */ /* 0x000fe60003800200 */
[----:B------:R-:W-:-:S04]  /*0800*/  LOP3.LUT R17, R17, 0x7f800000, RZ, 0xc0, !PT ;  /* 0x7f80000011117812 */ /* 0x000fc800078ec0ff */
[----:B------:R-:W-:-:S13]  /*0810*/  ISETP.GT.U32.AND P0, PT, R17, 0x1ffffff, PT ;  /* 0x01ffffff1100780c */ /* 0x000fda0003f04070 */
[----:B------:R-:W-:Y:S05]  /*0820*/  @P0 BRA `(.L_x_15) ;  /* 0x00000000000c0947 */ /* 0x000fea0003800000 */
[----:B------:R-:W-:-:S07]  /*0830*/  MOV R17, 0x850 ;  /* 0x0000085000117802 */ /* 0x000fce0000000f00 */
[----:B------:R-:W-:Y:S05]  /*0840*/  CALL.REL.NOINC `($__internal_1_$__cuda_sm20_rcp_rn_f32_slowpath) ;  /* 0x0000002400687944 */ /* 0x000fea0003c00000 */
[----:B------:R-:W-:Y:S05]  /*0850*/  BRA `(.L_x_16) ;  /* 0x0000000000107947 */ /* 0x000fea0003800000 */
.L_x_15:
[----:B------:R-:W0:Y:S02]  /*0860*/  MUFU.RCP R17, R0 ;  /* 0x0000000000117308 */ /* 0x000e240000001000 */
[----:B0-----:R-:W-:-:S04]  /*0870*/  FFMA R18, R17, R0, -1 ;  /* 0xbf80000011127423 */ /* 0x001fc80000000000 */
[----:B------:R-:W-:-:S04]  /*0880*/  FADD.FTZ R18, -R18, -RZ ;  /* 0x800000ff12127221 */ /* 0x000fc80000010100 */
[----:B------:R-:W-:-:S07]  /*0890*/  FFMA R0, R17, R18, R17 ;  /* 0x0000001211007223 */ /* 0x000fce0000000011 */
.L_x_16:
[----:B------:R-:W-:Y:S05]  /*08a0*/  BSYNC.RECONVERGENT B4 ;  /* 0x0000000000047941 */ /* 0x000fea0003800200 */
.L_x_14:
[----:B------:R0:W2:Y:S01]  /*08b0*/  LDG.E R28, desc[UR6][R14.64+0x18] ;  /* 0x000018060e1c7981 */ /* 0x0000a2000c1e1900 */
[-C--:B------:R-:W-:Y:S01]  /*08c0*/  FMUL R17, R0, R0.reuse ;  /* 0x0000000000117220 */ /* 0x080fe20000400000 */
[----:B------:R-:W-:Y:S01]  /*08d0*/  UMOV UR4, 0x580dda9f ;  /* 0x580dda9f00047882 */ /* 0x000fe20000000000 */
[----:B------:R-:W-:Y:S01]  /*08e0*/  UMOV UR5, 0x3e3cc6ba ;  /* 0x3e3cc6ba00057882 */ /* 0x000fe20000000000 */
[----:B------:R-:W-:Y:S01]  /*08f0*/  F2F.F64.F32 R20, R10 ;  /* 0x0000000a00147310 */ /* 0x000fe20000201800 */
[----:B------:R-:W-:Y:S01]  /*0900*/  FMUL R0, R17, R0 ;  /* 0x0000000011007220 */ /* 0x000fe20000400000 */
[----:B------:R-:W-:Y:S01]  /*0910*/  VIADD R2, R2, 0x2 ;  /* 0x0000000202027836 */ /* 0x000fe20000000000 */
[----:B0-----:R-:W-:-:S05]  /*0920*/  IADD3 R14, P1, PT, R14, 0x38, RZ ;  /* 0x000000380e0e7810 */ /* 0x001fca0007f3e0ff */
[----:B------:R-:W-:Y:S01]  /*0930*/  F2F.F64.F32 R24, R0 ;  /* 0x0000000000187310 */ /* 0x000fe20000201800 */
[----:B------:R-:W-:Y:S02]  /*0940*/  ISETP.NE.AND P0, PT, R2, RZ, PT ;  /* 0x000000ff0200720c */ /* 0x000fe40003f05270 */
[----:B------:R-:W-:-:S05]  /*0950*/  IADD3.X R15, PT, PT, RZ, R15, RZ, P1, !PT ;  /* 0x0000000fff0f7210 */ /* 0x000fca0000ffe4ff */
[----:B------:R-:W-:Y:S08]  /*0960*/  F2F.F64.F32 R18, R9 ;  /* 0x0000000900127310 */ /* 0x000ff00000201800 */
[----:B------:R-:W-:Y:S08]  /*0970*/  F2F.F64.F32 R22, R12 ;  /* 0x0000000c00167310 */ /* 0x000ff00000201800 */
[----:B------:R-:W-:Y:S08]  /*0980*/  F2F.F64.F32 R10, R11 ;  /* 0x0000000b000a7310 */ /* 0x000ff00000201800 */
[----:B------:R-:W-:Y:S08]  /*0990*/  F2F.F64.F32 R26, R13 ;  /* 0x0000000d001a7310 */ /* 0x000ff00000201800 */
[----:B------:R-:W-:Y:S08]  /*09a0*/  F2F.F64.F32 R16, R16 ;  /* 0x0000001000107310 */ /* 0x000ff00000201800 */
[----:B--2---:R-:W0:Y:S02]  /*09b0*/  F2F.F64.F32 R28, R28 ;  /* 0x0000001c001c7310 */ /* 0x004e240000201800 */
[----:B0-----:R-:W-:-:S08]  /*09c0*/  DMUL R28, R28, UR4 ;  /* 0x000000041c1c7c28 */ /* 0x001fd00008000000 */
[----:B------:R-:W-:-:S08]  /*09d0*/  DMUL R24, R28, R24 ;  /* 0x000000181c187228 */ /* 0x000fd00000000000 */
[C---:B------:R-:W-:Y:S02]  /*09e0*/  DFMA R22, R24.reuse, R22, R10 ;  /* 0x000000161816722b */ /* 0x040fe4000000000a */
[C---:B------:R-:W-:Y:S02]  /*09f0*/  DFMA R20, R24.reuse, R20, R26 ;  /* 0x000000141814722b */ /* 0x040fe4000000001a */
[----:B------:R-:W-:Y:S02]  /*0a00*/  DFMA R18, R24, R18, R16 ;  /* 0x000000121812722b */ /* 0x000fe40000000010 */
[----:B------:R0:W1:Y:S08]  /*0a10*/  F2F.F32.F64 R12, R22 ;  /* 0x00000016000c7310 */ /* 0x0000700000301000 */
[----:B------:R0:W2:Y:S08]  /*0a20*/  F2F.F32.F64 R11, R20 ;  /* 0x00000014000b7310 */ /* 0x0000b00000301000 */
[----:B------:R0:W3:Y:S01]  /*0a30*/  F2F.F32.F64 R9, R18 ;  /* 0x0000001200097310 */ /* 0x0000e20000301000 */
[----:B-1----:R-:W-:Y:S05]  /*0a40*/  @P0 BRA `(.L_x_17) ;  /* 0xfffffff800100947 */ /* 0x002fea000383ffff */
[----:B------:R-:W-:Y:S05]  /*0a50*/  BSYNC.RECONVERGENT B3 ;  /* 0x0000000000037941 */ /* 0x000fea0003800200 */
.L_x_4:
[----:B---3--:R1:W3:Y:S01]  /*0a60*/  F2F.F64.F32 R14, R9 ;  /* 0x00000009000e7310 */ /* 0x0082e20000201800 */
[----:B------:R-:W-:Y:S01]  /*0a70*/  IMAD.MOV.U32 R2, RZ, RZ, R3 ;  /* 0x000000ffff027224 */ /* 0x000fe200078e0003 */
[----:B------:R-:W-:-:S06]  /*0a80*/  MOV R3, RZ ;  /* 0x000000ff00037202 */ /* 0x000fcc0000000f00 */
[----:B--2---:R1:W2:Y:S08]  /*0a90*/  F2F.F64.F32 R24, R11 ;  /* 0x0000000b00187310 */ /* 0x0042b00000201800 */
[----:B---3--:R1:W4:Y:S02]  /*0aa0*/  F2F.F64.F32 R26, R12 ;  /* 0x0000000c001a7310 */ /* 0x0083240000201800 */
.L_x_3:
[----:B------:R-:W-:Y:S05]  /*0ab0*/  BSYNC.RECONVERGENT B2 ;  /* 0x0000000000027941 */ /* 0x000fea0003800200 */
.L_x_2:
[----:B------:R-:W-:-:S04]  /*0ac0*/  LOP3.LUT R0, R7, 0x1, RZ, 0xc0, !PT ;  /* 0x0000000107007812 */ /* 0x000fc800078ec0ff */
[----:B------:R-:W-:-:S13]  /*0ad0*/  ISETP.NE.U32.AND P0, PT, R0, 0x1, PT ;  /* 0x000000010000780c */ /* 0x000fda0003f05070 */
[----:B------:R-:W-:Y:S05]  /*0ae0*/  @P0 BRA `(.L_x_1) ;  /* 0x0000000000f00947 */ /* 0x000fea0003800000 */
[----:B-1----:R-:W1:Y:S01]  /*0af0*/  LDC.64 R10, c[0x0][0x380] ;  /* 0x0000e000ff0a7b82 */ /* 0x002e620000000a00 */
[----:B------:R-:W-:Y:S02]  /*0b00*/  IMAD R9, R3, 0x1c, RZ ;  /* 0x0000001c03097824 */ /* 0x000fe400078e02ff */
[----:B-1----:R-:W-:-:S04]  /*0b10*/  IMAD.WIDE.U32 R2, R2, 0x1c, R10 ;  /* 0x0000001c02027825 */ /* 0x002fc800078e000a */
[----:B------:R-:W-:-:S05]  /*0b20*/  IMAD.IADD R3, R3, 0x1, R9 ;  /* 0x0000000103037824 */ /* 0x000fca00078e0209 */
[----:B------:R-:W3:Y:S04]  /*0b30*/  LDG.E R0, desc[UR6][R2.64+0x4] ;  /* 0x0000040602007981 */ /* 0x000ee8000c1e1900 */
[----:B------:R-:W2:Y:S04]  /*0b40*/  LDG.E R9, desc[UR6][R2.64] ;  /* 0x0000000602097981 */ /* 0x000ea8000c1e1900 */
[----:B------:R-:W4:Y:S01]  /*0b50*/  LDG.E R11, desc[UR6][R2.64+0x8] ;  /* 0x00000806020b7981 */ /* 0x000f22000c1e1900 */
[----:B------:R-:W-:Y:S01]  /*0b60*/  BSSY.RECONVERGENT B0, `(.L_x_18) ;  /* 0x0000015000007945 */ /* 0x000fe20003800200 */
[----:B---3-5:R-:W-:Y:S01]  /*0b70*/  FADD R5, -R5, R0 ;  /* 0x0000000005057221 */ /* 0x028fe20000000100 */
[----:B--2---:R-:W-:-:S03]  /*0b80*/  FADD R6, -R6, R9 ;  /* 0x0000000906067221 */ /* 0x004fc60000000100 */
[----:B------:R-:W-:Y:S01]  /*0b90*/  FMUL R9, R5, R5 ;  /* 0x0000000505097220 */ /* 0x000fe20000400000 */
[----:B----4-:R-:W-:-:S03]  /*0ba0*/  FADD R4, -R4, R11 ;  /* 0x0000000b04047221 */ /* 0x010fc60000000100 */
[----:B------:R-:W-:-:S04]  /*0bb0*/  FFMA R9, R6, R6, R9 ;  /* 0x0000000606097223 */ /* 0x000fc80000000009 */
[----:B------:R-:W-:-:S04]  /*0bc0*/  FFMA R9, R4, R4, R9 ;  /* 0x0000000404097223 */ /* 0x000fc80000000009 */
[----:B------:R-:W-:-:S04]  /*0bd0*/  FADD R9, R9, 1.00000001335143196e-10 ;  /* 0x2edbe6ff09097421 */ /* 0x000fc80000000000 */
[----:B------:R1:W2:Y:S01]  /*0be0*/  MUFU.RSQ R10, R9 ;  /* 0x00000009000a7308 */ /* 0x0002a20000001400 */
[----:B------:R-:W-:-:S04]  /*0bf0*/  IADD3 R0, PT, PT, R9, -0xd000000, RZ ;  /* 0xf300000009007810 */ /* 0x000fc80007ffe0ff */
[----:B------:R-:W-:-:S13]  /*0c00*/  ISETP.GT.U32.AND P0, PT, R0, 0x727fffff, PT ;  /* 0x727fffff0000780c */ /* 0x000fda0003f04070 */
[----:B-12---:R-:W-:Y:S05]  /*0c10*/  @!P0 BRA `(.L_x_19) ;  /* 0x0000000000148947 */ /* 0x006fea0003800000 */
[----:B------:R-:W-:Y:S01]  /*0c20*/  IMAD.MOV.U32 R0, RZ, RZ, R9 ;  /* 0x000000ffff007224 */ /* 0x000fe200078e0009 */
[----:B------:R-:W-:-:S07]  /*0c30*/  MOV R17, 0xc50 ;  /* 0x00000c5000117802 */ /* 0x000fce0000000f00 */
[----:B0-----:R-:W-:Y:S05]  /*0c40*/  CALL.REL.NOINC `($__internal_2_$__cuda_sm20_sqrt_rn_f32_slowpath) ;  /* 0x00000024003c7944 */ /* 0x001fea0003c00000 */
[----:B------:R-:W-:Y:S01]  /*0c50*/  MOV R0, R18 ;  /* 0x0000001200007202 */ /* 0x000fe20000000f00 */
[----:B------:R-:W-:Y:S06]  /*0c60*/  BRA `(.L_x_20) ;  /* 0x0000000000107947 */ /* 0x000fec0003800000 */
.L_x_19:
[----:B------:R-:W-:Y:S01]  /*0c70*/  FMUL.FTZ R0, R9, R10 ;  /* 0x0000000a09007220 */ /* 0x000fe20000410000 */
[----:B------:R-:W-:-:S03]  /*0c80*/  FMUL.FTZ R10, R10, 0.5 ;  /* 0x3f0000000a0a7820 */ /* 0x000fc60000410000 */
[----:B------:R-:W-:-:S04]  /*0c90*/  FFMA R9, -R0, R0, R9 ;  /* 0x0000000000097223 */ /* 0x000fc80000000109 */
[----:B------:R-:W-:-:S07]  /*0ca0*/  FFMA R0, R9, R10, R0 ;  /* 0x0000000a09007223 */ /* 0x000fce0000000000 */
.L_x_20:
[----:B------:R-:W-:Y:S05]  /*0cb0*/  BSYNC.RECONVERGENT B0 ;  /* 0x0000000000007941 */ /* 0x000fea0003800200 */
.L_x_18:
[----:B------:R-:W-:Y:S01]  /*0cc0*/  VIADD R9, R0, 0x1800000 ;  /* 0x0180000000097836 */ /* 0x000fe20000000000 */
[----:B------:R-:W-:Y:S04]  /*0cd0*/  BSSY.RECONVERGENT B2, `(.L_x_21) ;  /* 0x000000b000027945 */ /* 0x000fe80003800200 */
[----:B------:R-:W-:-:S04]  /*0ce0*/  LOP3.LUT R9, R9, 0x7f800000, RZ, 0xc0, !PT ;  /* 0x7f80000009097812 */ /* 0x000fc800078ec0ff */
[----:B------:R-:W-:-:S13]  /*0cf0*/  ISETP.GT.U32.AND P0, PT, R9, 0x1ffffff, PT ;  /* 0x01ffffff0900780c */ /* 0x000fda0003f04070 */
[----:B------:R-:W-:Y:S05]  /*0d00*/  @P0 BRA `(.L_x_22) ;  /* 0x00000000000c0947 */ /* 0x000fea0003800000 */
[----:B------:R-:W-:-:S07]  /*0d10*/  MOV R17, 0xd30 ;  /* 0x00000d3000117802 */ /* 0x000fce0000000f00 */
[----:B0-----:R-:W-:Y:S05]  /*0d20*/  CALL.REL.NOINC `($__internal_1_$__cuda_sm20_rcp_rn_f32_slowpath) ;  /* 0x0000002000307944 */ /* 0x001fea0003c00000 */
[----:B------:R-:W-:Y:S05]  /*0d30*/  BRA `(.L_x_23) ;  /* 0x0000000000107947 */ /* 0x000fea0003800000 */
.L_x_22:
[----:B------:R-:W1:Y:S02]  /*0d40*/  MUFU.RCP R9, R0 ;  /* 0x0000000000097308 */ /* 0x000e640000001000 */
[----:B-1----:R-:W-:-:S04]  /*0d50*/  FFMA R10, R9, R0, -1 ;  /* 0xbf800000090a7423 */ /* 0x002fc80000000000 */
[----:B------:R-:W-:-:S04]  /*0d60*/  FADD.FTZ R10, -R10, -RZ ;  /* 0x800000ff0a0a7221 */ /* 0x000fc80000010100 */
[----:B------:R-:W-:-:S07]  /*0d70*/  FFMA R0, R9, R10, R9 ;  /* 0x0000000a09007223 */ /* 0x000fce0000000009 */
.L_x_23:
[----:B------:R-:W-:Y:S05]  /*0d80*/  BSYNC.RECONVERGENT B2 ;  /* 0x0000000000027941 */ /* 0x000fea0003800200 */
.L_x_21:
[----:B------:R-:W2:Y:S01]  /*0d90*/  LDG.E R2, desc[UR6][R2.64+0x18] ;  /* 0x0000180602027981 */ /* 0x000ea2000c1e1900 */
[-C--:B------:R-:W-:Y:S01]  /*0da0*/  FMUL R9, R0, R0.reuse ;  /* 0x0000000000097220 */ /* 0x080fe20000400000 */
[----:B------:R-:W-:Y:S01]  /*0db0*/  UMOV UR4, 0x580dda9f ;  /* 0x580dda9f00047882 */ /* 0x000fe20000000000 */
[----:B------:R-:W-:Y:S01]  /*0dc0*/  UMOV UR5, 0x3e3cc6ba ;  /* 0x3e3cc6ba00057882 */ /* 0x000fe20000000000 */
[----:B0-----:R-:W-:Y:S01]  /*0dd0*/  F2F.F64.F32 R22, R4 ;  /* 0x0000000400167310 */ /* 0x001fe20000201800 */
[----:B------:R-:W-:-:S07]  /*0de0*/  FMUL R9, R9, R0 ;  /* 0x0000000009097220 */ /* 0x000fce0000400000 */
        /* <DEDUP_REMOVED lines=9> */
[----:B------:R3:W0:Y:S08]  /*0e80*/  F2F.F32.F64 R12, R22 ;  /* 0x00000016000c7310 */ /* 0x0006300000301000 */
[----:B------:R3:W1:Y:S08]  /*0e90*/  F2F.F32.F64 R11, R20 ;  /* 0x00000014000b7310 */ /* 0x0006700000301000 */
[----:B0-----:R3:W2:Y:S02]  /*0ea0*/  F2F.F32.F64 R9, R14 ;  /* 0x0000000e00097310 */ /* 0x0016a40000301000 */
.L_x_1:
[----:B0-----:R-:W-:Y:S05]  /*0eb0*/  BSYNC.RECONVERGENT B1 ;  /* 0x0000000000017941 */ /* 0x001fea0003800200 */
.L_x_0:
[----:B------:R-:W0:Y:S01]  /*0ec0*/  LDCU UR4, c[0x0][0x388] ;  /* 0x00007100ff0477ac */ /* 0x000e220008000800 */
[----:B------:R-:W-:Y:S01]  /*0ed0*/  BSSY.RECONVERGENT B1, `(.L_x_24) ;  /* 0x0000049000017945 */ /* 0x000fe20003800200 */
[----:B0-----:R-:W-:-:S13]  /*0ee0*/  ISETP.GE.AND P0, PT, R7, UR4, PT ;  /* 0x0000000407007c0c */ /* 0x001fda000bf06270 */
[----:B------:R-:W-:Y:S05]  /*0ef0*/  @P0 BRA `(.L_x_25) ;  /* 0x0000000400180947 */ /* 0x000fea0003800000 */
[----:B------:R-:W-:Y:S01]  /*0f00*/  ISETP.NE.AND P0, PT, R8, R7, PT ;  /* 0x000000070800720c */ /* 0x000fe20003f05270 */
[----:B------:R-:W-:-:S12]  /*0f10*/  BSSY.RECONVERGENT B2, `(.L_x_26) ;  /* 0x0000043000027945 */ /* 0x000fd80003800200 */
[----:B------:R-:W-:Y:S05]  /*0f20*/  @!P0 BRA `(.L_x_27) ;  /* 0x0000000400048947 */ /* 0x000fea0003800000 */
[----:B------:R-:W3:Y:S02]  /*0f30*/  LDC.64 R16, c[0x0][0x380] ;  /* 0x0000e000ff107b82 */ /* 0x000ee40000000a00 */
[----:B---3--:R-:W-:-:S04]  /*0f40*/  IMAD.WIDE.U32 R14, R7, 0x1c, R16 ;  /* 0x0000001c070e7825 */ /* 0x008fc800078e0010 */
[----:B------:R-:W-:Y:S01]  /*0f50*/  IMAD.WIDE R16, R8, 0x1c, R16 ;  /* 0x0000001c08107825 */ /* 0x000fe200078e0210 */
[----:B------:R-:W3:Y:S04]  /*0f60*/  LDG.E R3, desc[UR6][R14.64+0x4] ;  /* 0x000004060e037981 */ /* 0x000ee8000c1e1900 */
[----:B------:R-:W3:Y:S04]  /*0f70*/  LDG.E R0, desc[UR6][R16.64+0x4] ;  /* 0x0000040610007981 */ /* 0x000ee8000c1e1900 */
[----:B-----5:R-:W2:Y:S04]  /*0f80*/  LDG.E R4, desc[UR6][R14.64] ;  /* 0x000000060e047981 */ /* 0x020ea8000c1e1900 */
[----:B------:R-:W2:Y:S04]  /*0f90*/  LDG.E R5, desc[UR6][R16.64] ;  /* 0x0000000610057981 */ /* 0x000ea8000c1e1900 */
[----:B------:R-:W4:Y:S04]  /*0fa0*/  LDG.E R13, desc[UR6][R16.64+0x8] ;  /* 0x00000806100d7981 */ /* 0x000f28000c1e1900 */
[----:B------:R-:W4:Y:S01]  /*0fb0*/  LDG.E R2, desc[UR6][R14.64+0x8] ;  /* 0x000008060e027981 */ /* 0x000f22000c1e1900 */
[----:B------:R-:W-:Y:S01]  /*0fc0*/  BSSY.RECONVERGENT B0, `(.L_x_28) ;  /* 0x0000015000007945 */ /* 0x000fe20003800200 */
[----:B---3--:R-:W-:Y:S01]  /*0fd0*/  FADD R3, R3, -R0 ;  /* 0x8000000003037221 */ /* 0x008fe20000000000 */
[----:B--2---:R-:W-:-:S03]  /*0fe0*/  FADD R4, R4, -R5 ;  /* 0x8000000504047221 */ /* 0x004fc60000000000 */
[----:B------:R-:W-:-:S04]  /*0ff0*/  FMUL R5, R3, R3 ;  /* 0x0000000303057220 */ /* 0x000fc80000400000 */
[----:B------:R-:W-:Y:S01]  /*1000*/  FFMA R5, R4, R4, R5 ;  /* 0x0000000404057223 */ /* 0x000fe20000000005 */
[----:B----4-:R-:W-:-:S04]  /*1010*/  FADD R2, R2, -R13 ;  /* 0x8000000d02027221 */ /* 0x010fc80000000000 */
[----:B------:R-:W-:-:S04]  /*1020*/  FFMA R5, R2, R2, R5 ;  /* 0x0000000202057223 */ /* 0x000fc80000000005 */
[----:B------:R-:W-:-:S04]  /*1030*/  FADD R5, R5, 1.00000001335143196e-10 ;  /* 0x2edbe6ff05057421 */ /* 0x000fc80000000000 */
[----:B------:R0:W2:Y:S01]  /*1040*/  MUFU.RSQ R6, R5 ;  /* 0x0000000500067308 */ /* 0x0000a20000001400 */
[----:B------:R-:W-:-:S04]  /*1050*/  IADD3 R0, PT, PT, R5, -0xd000000, RZ ;  /* 0xf300000005007810 */ /* 0x000fc80007ffe0ff */
[----:B------:R-:W-:-:S13]  /*1060*/  ISETP.GT.U32.AND P0, PT, R0, 0x727fffff, PT ;  /* 0x727fffff0000780c */ /* 0x000fda0003f04070 */
[----:B0-2---:R-:W-:Y:S05]  /*1070*/  @!P0 BRA `(.L_x_29) ;  /* 0x0000000000148947 */ /* 0x005fea0003800000 */
[----:B------:R-:W-:Y:S01]  /*1080*/  IMAD.MOV.U32 R0, RZ, RZ, R5 ;  /* 0x000000ffff007224 */ /* 0x000fe200078e0005 */
[----:B------:R-:W-:-:S07]  /*1090*/  MOV R17, 0x10b0 ;  /* 0x000010b000117802 */ /* 0x000fce0000000f00 */
[----:B-1----:R-:W-:Y:S05]  /*10a0*/  CALL.REL.NOINC `($__internal_2_$__cuda_sm20_sqrt_rn_f32_slowpath) ;  /* 0x0000002000247944 */ /* 0x002fea0003c00000 */
[----:B------:R-:W-:Y:S01]  /*10b0*/  MOV R0, R18 ;  /* 0x0000001200007202 */ /* 0x000fe20000000f00 */
[----:B------:R-:W-:Y:S06]  /*10c0*/  BRA `(.L_x_30) ;  /* 0x0000000000107947 */ /* 0x000fec0003800000 */
.L_x_29:
[----:B------:R-:W-:Y:S01]  /*10d0*/  FMUL.FTZ R0, R5, R6 ;  /* 0x0000000605007220 */ /* 0x000fe20000410000 */
[----:B------:R-:W-:-:S03]  /*10e0*/  FMUL.FTZ R6, R6, 0.5 ;  /* 0x3f00000006067820 */ /* 0x000fc60000410000 */
[----:B------:R-:W-:-:S04]  /*10f0*/  FFMA R5, -R0, R0, R5 ;  /* 0x0000000000057223 */ /* 0x000fc80000000105 */
[----:B------:R-:W-:-:S07]  /*1100*/  FFMA R0, R5, R6, R0 ;  /* 0x0000000605007223 */ /* 0x000fce0000000000 */
.L_x_30:
[----:B------:R-:W-:Y:S05]  /*1110*/  BSYNC.RECONVERGENT B0 ;  /* 0x0000000000007941 */ /* 0x000fea0003800200 */
.L_x_28:
[----:B------:R-:W-:Y:S01]  /*1120*/  VIADD R5, R0, 0x1800000 ;  /* 0x0180000000057836 */ /* 0x000fe20000000000 */
[----:B------:R-:W-:Y:S04]  /*1130*/  BSSY.RECONVERGENT B3, `(.L_x_31) ;  /* 0x000000b000037945 */ /* 0x000fe80003800200 */
[----:B------:R-:W-:-:S04]  /*1140*/  LOP3.LUT R5, R5, 0x7f800000, RZ, 0xc0, !PT ;  /* 0x7f80000005057812 */ /* 0x000fc800078ec0ff */
[----:B------:R-:W-:-:S13]  /*1150*/  ISETP.GT.U32.AND P0, PT, R5, 0x1ffffff, PT ;  /* 0x01ffffff0500780c */ /* 0x000fda0003f04070 */
[----:B------:R-:W-:Y:S05]  /*1160*/  @P0 BRA `(.L_x_32) ;  /* 0x00000000000c0947 */ /* 0x000fea0003800000 */
[----:B------:R-:W-:-:S07]  /*1170*/  MOV R17, 0x1190 ;  /* 0x0000119000117802 */ /* 0x000fce0000000f00 */
[----:B-1----:R-:W-:Y:S05]  /*1180*/  CALL.REL.NOINC `($__internal_1_$__cuda_sm20_rcp_rn_f32_slowpath) ;  /* 0x0000001c00187944 */ /* 0x002fea0003c00000 */
[----:B------:R-:W-:Y:S05]  /*1190*/  BRA `(.L_x_33) ;  /* 0x0000000000107947 */ /* 0x000fea0003800000 */
.L_x_32:
[----:B------:R-:W0:Y:S02]  /*11a0*/  MUFU.RCP R5, R0 ;  /* 0x0000000000057308 */ /* 0x000e240000001000 */
[----:B0-----:R-:W-:-:S04]  /*11b0*/  FFMA R6, R5, R0, -1 ;  /* 0xbf80000005067423 */ /* 0x001fc80000000000 */
[----:B------:R-:W-:-:S04]  /*11c0*/  FADD.FTZ R6, -R6, -RZ ;  /* 0x800000ff06067221 */ /* 0x000fc80000010100 */
[----:B------:R-:W-:-:S07]  /*11d0*/  FFMA R0, R5, R6, R5 ;  /* 0x0000000605007223 */ /* 0x000fce0000000005 */
.L_x_33:
[----:B------:R-:W-:Y:S05]  /*11e0*/  BSYNC.RECONVERGENT B3 ;  /* 0x0000000000037941 */ /* 0x000fea0003800200 */
.L_x_31:
[----:B------:R0:W2:Y:S01]  /*11f0*/  LDG.E R6, desc[UR6][R14.64+0x18] ;  /* 0x000018060e067981 */ /* 0x0000a2000c1e1900 */
[-C--:B------:R-:W-:Y:S01]  /*1200*/  FMUL R13, R0, R0.reuse ;  /* 0x00000000000d7220 */ /* 0x080fe20000400000 */
[----:B------:R-:W-:Y:S01]  /*1210*/  UMOV UR4, 0x580dda9f ;  /* 0x580dda9f00047882 */ /* 0x000fe20000000000 */
[----:B------:R-:W-:Y:S01]  /*1220*/  UMOV UR5, 0x3e3cc6ba ;  /* 0x3e3cc6ba00057882 */ /* 0x000fe20000000000 */
[----:B------:R-:W-:Y:S01]  /*1230*/  F2F.F64.F32 R4, R4 ;  /* 0x0000000400047310 */ /* 0x000fe20000201800 */
[----:B------:R-:W-:-:S07]  /*1240*/  FMUL R22, R13, R0 ;  /* 0x000000000d167220 */ /* 0x000fce0000400000 */
[----:B------:R-:W-:Y:S08]  /*1250*/  F2F.F64.F32 R22, R22 ;  /* 0x0000001600167310 */ /* 0x000ff00000201800 */
[----:B------:R-:W-:Y:S08]  /*1260*/  F2F.F64.F32 R16, R9 ;  /* 0x0000000900107310 */ /* 0x000ff00000201800 */
[----:B------:R-:W-:Y:S08]  /*1270*/  F2F.F64.F32 R18, R3 ;  /* 0x0000000300127310 */ /* 0x000ff00000201800 */
[----:B-1----:R-:W-:Y:S08]  /*1280*/  F2F.F64.F32 R10, R11 ;  /* 0x0000000b000a7310 */ /* 0x002ff00000201800 */
[----:B0-----:R-:W-:Y:S08]  /*1290*/  F2F.F64.F32 R14, R2 ;  /* 0x00000002000e7310 */ /* 0x001ff00000201800 */
        /* <DEDUP_REMOVED lines=9> */
[----:B-1----:R0:W3:Y:S02]  /*1330*/  F2F.F32.F64 R12, R14 ;  /* 0x0000000e000c7310 */ /* 0x0020e40000301000 */
.L_x_27:
[----:B------:R-:W-:Y:S05]  /*1340*/  BSYNC.RECONVERGENT B2 ;  /* 0x0000000000027941 */ /* 0x000fea0003800200 */
.L_x_26:
[----:B------:R-:W-:-:S07]  /*1350*/  IADD3 R7, PT, PT, R7, 0x1, RZ ;  /* 0x0000000107077810 */ /* 0x000fce0007ffe0ff */
.L_x_25:
[----:B------:R-:W-:Y:S05]  /*1360*/  BSYNC.RECONVERGENT B1 ;  /* 0x0000000000017941 */ /* 0x000fea0003800200 */
.L_x_24:
[----:B------:R-:W0:Y:S01]  /*1370*/  LDCU UR4, c[0x0][0x388] ;  /* 0x00007100ff0477ac */ /* 0x000e220008000800 */
[----:B------:R-:W-:Y:S01]  /*1380*/  BSSY.RECONVERGENT B1, `(.L_x_34) ;  /* 0x00000d6000017945 */ /* 0x000fe20003800200 */
[----:B0-----:R-:W-:-:S13]  /*1390*/  ISETP.GE.AND P0, PT, R7, UR4, PT ;  /* 0x0000000407007c0c */ /* 0x001fda000bf06270 */
[----:B------:R-:W-:Y:S05]  /*13a0*/  @!P0 BRA `(.L_x_35) ;  /* 0x0000000000188947 */ /* 0x000fea0003800000 */
[----:B------:R-:W0:Y:S02]  /*13b0*/  LDC.64 R2, c[0x0][0x380] ;  /* 0x0000e000ff027b82 */ /* 0x000e240000000a00 */
[----:B0----5:R-:W-:-:S05]  /*13c0*/  IMAD.WIDE R6, R8, 0x1c, R2 ;  /* 0x0000001c08067825 */ /* 0x021fca00078e0202 */
[----:B------:R0:W5:Y:S04]  /*13d0*/  LDG.E R4, desc[UR6][R6.64] ;  /* 0x0000000606047981 */ /* 0x000168000c1e1900 */
[----:B------:R0:W5:Y:S04]  /*13e0*/  LDG.E R2, desc[UR6][R6.64+0x4] ;  /* 0x0000040606027981 */ /* 0x000168000c1e1900 */
[----:B------:R0:W5:Y:S01]  /*13f0*/  LDG.E R3, desc[UR6][R6.64+0x8] ;  /* 0x0000080606037981 */ /* 0x000162000c1e1900 */
[----:B------:R-:W-:Y:S05]  /*1400*/  BRA `(.L_x_36) ;  /* 0x0000000c00347947 */ /* 0x000fea0003800000 */
.L_x_35:
[----:B---3--:R-:W0:Y:S02]  /*1410*/  LDC.64 R14, c[0x0][0x380] ;  /* 0x0000e000ff0e7b82 */ /* 0x008e240000000a00 */
[----:B0-----:R-:W-:-:S05]  /*1420*/  IMAD.WIDE R16, R8, 0x1c, R14 ;  /* 0x0000001c08107825 */ /* 0x001fca00078e020e */
[----:B-----5:R0:W5:Y:S04]  /*1430*/  LDG.E R4, desc[UR6][R16.64] ;  /* 0x0000000610047981 */ /* 0x020168000c1e1900 */
[----:B------:R0:W5:Y:S04]  /*1440*/  LDG.E R2, desc[UR6][R16.64+0x4] ;  /* 0x0000040610027981 */ /* 0x000168000c1e1900 */
[----:B------:R0:W5:Y:S01]  /*1450*/  LDG.E R3, desc[UR6][R16.64+0x8] ;  /* 0x0000080610037981 */ /* 0x000162000c1e1900 */
[C---:B------:R-:W-:Y:S01]  /*1460*/  IADD3 R0, PT, PT, -R7.reuse, UR4, RZ ;  /* 0x0000000407007c10 */ /* 0x040fe2000fffe1ff */
[----:B------:R-:W-:Y:S01]  /*1470*/  BSSY.RECONVERGENT B2, `(.L_x_37) ;  /* 0x0000042000027945 */ /* 0x000fe20003800200 */
[----:B------:R-:W-:-:S02]  /*1480*/  VIADD R5, R7, 0x1 ;  /* 0x0000000107057836 */ /* 0x000fc40000000000 */
[----:B------:R-:W-:-:S04]  /*1490*/  LOP3.LUT R0, R0, 0x1, RZ, 0xc0, !PT ;  /* 0x0000000100007812 */ /* 0x000fc800078ec0ff */
[----:B------:R-:W-:-:S13]  /*14a0*/  ISETP.NE.U32.AND P0, PT, R0, 0x1, PT ;  /* 0x000000010000780c */ /* 0x000fda0003f05070 */
[----:B0-----:R-:W-:Y:S05]  /*14b0*/  @P0 BRA `(.L_x_38) ;  /* 0x0000000000f40947 */ /* 0x001fea0003800000 */
[----:B------:R-:W-:-:S05]  /*14c0*/  IMAD.WIDE.U32 R14, R7, 0x1c, R14 ;  /* 0x0000001c070e7825 */ /* 0x000fca00078e000e */
        /* <DEDUP_REMOVED lines=20> */
.L_x_40:
[----:B------:R-:W-:Y:S01]  /*1610*/  FMUL.FTZ R0, R13, R16 ;  /* 0x000000100d007220 */ /* 0x000fe20000410000 */
[----:B------:R-:W-:-:S03]  /*1620*/  FMUL.FTZ R16, R16, 0.5 ;  /* 0x3f00000010107820 */ /* 0x000fc60000410000 */
[----:B------:R-:W-:-:S04]  /*1630*/  FFMA R13, -R0, R0, R13 ;  /* 0x00000000000d7223 */ /* 0x000fc8000000010d */
[----:B------:R-:W-:-:S07]  /*1640*/  FFMA R0, R13, R16, R0 ;  /* 0x000000100d007223 */ /* 0x000fce0000000000 */
.L_x_41:
[----:B------:R-:W-:Y:S05]  /*1650*/  BSYNC.RECONVERGENT B0 ;  /* 0x0000000000007941 */ /* 0x000fea0003800200 */
.L_x_39:
        /* <DEDUP_REMOVED lines=8> */
.L_x_43:
[----:B------:R-:W0:Y:S02]  /*16e0*/  MUFU.RCP R13, R0 ;  /* 0x00000000000d7308 */ /* 0x000e240000001000 */
[----:B0-----:R-:W-:-:S04]  /*16f0*/  FFMA R16, R13, R0, -1 ;  /* 0xbf8000000d107423 */ /* 0x001fc80000000000 */
[----:B------:R-:W-:-:S04]  /*1700*/  FADD.FTZ R16, -R16, -RZ ;  /* 0x800000ff10107221 */ /* 0x000fc80000010100 */
[----:B------:R-:W-:-:S07]  /*1710*/  FFMA R0, R13, R16, R13 ;  /* 0x000000100d007223 */ /* 0x000fce000000000d */
.L_x_44:
[----:B------:R-:W-:Y:S05]  /*1720*/  BSYNC.RECONVERGENT B3 ;  /* 0x0000000000037941 */ /* 0x000fea0003800200 */
.L_x_42:
[----:B------:R0:W2:Y:S01]  /*1730*/  LDG.E R26, desc[UR6][R14.64+0x18] ;  /* 0x000018060e1a7981 */ /* 0x0000a2000c1e1900 */
[-C--:B------:R-:W-:Y:S01]  /*1740*/  FMUL R13, R0, R0.reuse ;  /* 0x00000000000d7220 */ /* 0x080fe20000400000 */
[----:B------:R-:W-:Y:S01]  /*1750*/  UMOV UR8, 0x580dda9f ;  /* 0x580dda9f00087882 */ /* 0x000fe20000000000 */
[----:B------:R-:W-:Y:S01]  /*1760*/  UMOV UR9, 0x3e3cc6ba ;  /* 0x3e3cc6ba00097882 */ /* 0x000fe20000000000 */
[----:B------:R-:W-:Y:S01]  /*1770*/  F2F.F64.F32 R16, R10 ;  /* 0x0000000a00107310 */ /* 0x000fe20000201800 */
[----:B------:R-:W-:-:S07]  /*1780*/  FMUL R0, R13, R0 ;  /* 0x000000000d007220 */ /* 0x000fce0000400000 */
[----:B------:R-:W-:Y:S08]  /*1790*/  F2F.F64.F32 R22, R0 ;  /* 0x0000000000167310 */ /* 0x000ff00000201800 */
[----:B------:R3:W-:Y:S08]  /*17a0*/  F2F.F64.F32 R18, R7 ;  /* 0x0000000700127310 */ /* 0x0007f00000201800 */
[----:B------:R-:W-:Y:S01]  /*17b0*/  F2F.F64.F32 R20, R6 ;  /* 0x0000000600147310 */ /* 0x000fe20000201800 */
[----:B---3--:R-:W-:-:S07]  /*17c0*/  MOV R7, R5 ;  /* 0x0000000500077202 */ /* 0x008fce0000000f00 */
[----:B-1----:R-:W-:Y:S08]  /*17d0*/  F2F.F64.F32 R12, R12 ;  /* 0x0000000c000c7310 */ /* 0x002ff00000201800 */
[----:B0-----:R-:W-:Y:S08]  /*17e0*/  F2F.F64.F32 R14, R11 ;  /* 0x0000000b000e7310 */ /* 0x001ff00000201800 */
[----:B--2---:R-:W0:Y:S02]  /*17f0*/  F2F.F64.F32 R24, R26 ;  /* 0x0000001a00187310 */ /* 0x004e240000201800 */
[----:B0-----:R-:W-:-:S08]  /*1800*/  DMUL R24, R24, UR8 ;  /* 0x0000000818187c28 */ /* 0x001fd00008000000 */
[----:B------:R-:W-:Y:S02]  /*1810*/  DMUL R22, R24, R22 ;  /* 0x0000001618167228 */ /* 0x000fe40000000000 */
[----:B------:R-:W0:Y:S06]  /*1820*/  F2F.F64.F32 R24, R9 ;  /* 0x0000000900187310 */ /* 0x000e2c0000201800 */
[C---:B------:R-:W-:Y:S02]  /*1830*/  DFMA R20, R22.reuse, R20, R12 ;  /* 0x000000141614722b */ /* 0x040fe4000000000c */
[----:B------:R-:W-:-:S04]  /*1840*/  DFMA R14, R22, R18, R14 ;  /* 0x00000012160e722b */ /* 0x000fc8000000000e */
[----:B------:R3:W1:Y:S01]  /*1850*/  F2F.F32.F64 R12, R20 ;  /* 0x00000014000c7310 */ /* 0x0006620000301000 */
[----:B0-----:R-:W-:-:S07]  /*1860*/  DFMA R16, R22, R16, R24 ;  /* 0x000000101610722b */ /* 0x001fce0000000018 */
[----:B------:R3:W0:Y:S08]  /*1870*/  F2F.F32.F64 R11, R14 ;  /* 0x0000000e000b7310 */ /* 0x0006300000301000 */
[----:B-1----:R3:W2:Y:S02]  /*1880*/  F2F.F32.F64 R9, R16 ;  /* 0x0000001000097310 */ /* 0x0026a40000301000 */
.L_x_38:
[----:B------:R-:W-:Y:S05]  /*1890*/  BSYNC.RECONVERGENT B2 ;  /* 0x0000000000027941 */ /* 0x000fea0003800200 */
.L_x_37:
[----:B------:R-:W1:Y:S02]  /*18a0*/  LDC R0, c[0x0][0x388] ;  /* 0x0000e200ff007b82 */ /* 0x000e640000000800 */
[----:B-1----:R-:W-:-:S13]  /*18b0*/  ISETP.NE.AND P0, PT, R5, R0, PT ;  /* 0x000000000500720c */ /* 0x002fda0003f05270 */
[----:B------:R-:W-:Y:S05]  /*18c0*/  @!P0 BRA `(.L_x_36) ;  /* 0x0000000800048947 */ /* 0x000fea0003800000 */
[----:B---3--:R-:W1:Y:S02]  /*18d0*/  LDC.64 R14, c[0x0][0x380] ;  /* 0x0000e000ff0e7b82 */ /* 0x008e640000000a00 */
[----:B-1----:R-:W-:-:S04]  /*18e0*/  IMAD.WIDE.U32 R14, R7, 0x1c, R14 ;  /* 0x0000001c070e7825 */ /* 0x002fc800078e000e */
[----:B------:R-:W-:Y:S01]  /*18f0*/  IMAD.IADD R7, R7, 0x1, -R0 ;  /* 0x0000000107077824 */ /* 0x000fe200078e0a00 */
[----:B------:R-:W-:-:S04]  /*1900*/  IADD3 R14, P0, PT, R14, 0x1c, RZ ;  /* 0x0000001c0e0e7810 */ /* 0x000fc80007f1e0ff */
[----:B------:R-:W-:-:S09]  /*1910*/  IADD3.X R15, PT, PT, RZ, R15, RZ, P0, !PT ;  /* 0x0000000fff0f7210 */ /* 0x000fd200007fe4ff */
.L_x_57:
[----:B---3--:R-:W3:Y:S04]  /*1920*/  LDG.E R13, desc[UR6][R14.64+-0x18] ;  /* 0xffffe8060e0d7981 */ /* 0x008ee8000c1e1900 */
        /* <DEDUP_REMOVED lines=10> */
[----:B------:R-:W-:Y:S01]  /*19d0*/  VIADD R0, R13, 0xf3000000 ;  /* 0xf30000000d007836 */ /* 0x000fe20000000000 */
[----:B-1----:R1:W2:Y:S04]  /*19e0*/  MUFU.RSQ R16, R13 ;  /* 0x0000000d00107308 */ /* 0x0022a80000001400 */
[----:B------:R-:W-:-:S13]  /*19f0*/  ISETP.GT.U32.AND P0, PT, R0, 0x727fffff, PT ;  /* 0x727fffff0000780c */ /* 0x000fda0003f04070 */
[----:B-12---:R-:W-:Y:S05]  /*1a00*/  @!P0 BRA `(.L_x_46) ;  /* 0x0000000000148947 */ /* 0x006fea0003800000 */
[----:B------:R-:W-:Y:S02]  /*1a10*/  MOV R0, R13 ;  /* 0x0000000d00007202 */ /* 0x000fe40000000f00 */
[----:B------:R-:W-:-:S07]  /*1a20*/  MOV R17, 0x1a40 ;  /* 0x00001a4000117802 */ /* 0x000fce0000000f00 */
[----:B0-----:R-:W-:Y:S05]  /*1a30*/  CALL.REL.NOINC `($__internal_2_$__cuda_sm20_sqrt_rn_f32_slowpath) ;  /* 0x0000001400c07944 */ /* 0x001fea0003c00000 */
[----:B------:R-:W-:Y:S01]  /*1a40*/  IMAD.MOV.U32 R0, RZ, RZ, R18 ;  /* 0x000000ffff007224 */ /* 0x000fe200078e0012 */
[----:B------:R-:W-:Y:S06]  /*1a50*/  BRA `(.L_x_47) ;  /* 0x0000000000107947 */ /* 0x000fec0003800000 */
.L_x_46:
[----:B------:R-:W-:Y:S01]  /*1a60*/  FMUL.FTZ R0, R13, R16 ;  /* 0x000000100d007220 */ /* 0x000fe20000410000 */
[----:B------:R-:W-:-:S03]  /*1a70*/  FMUL.FTZ R16, R16, 0.5 ;  /* 0x3f00000010107820 */ /* 0x000fc60000410000 */
[----:B------:R-:W-:-:S04]  /*1a80*/  FFMA R13, -R0, R0, R13 ;  /* 0x00000000000d7223 */ /* 0x000fc8000000010d */
[----:B------:R-:W-:-:S07]  /*1a90*/  FFMA R0, R13, R16, R0 ;  /* 0x000000100d007223 */ /* 0x000fce0000000000 */
.L_x_47:
[----:B------:R-:W-:Y:S05]  /*1aa0*/  BSYNC.RECONVERGENT B0 ;  /* 0x0000000000007941 */ /* 0x000fea0003800200 */
.L_x_45:
[----:B------:R-:W-:Y:S01]  /*1ab0*/  IADD3 R13, PT, PT, R0, 0x1800000, RZ ;  /* 0x01800000000d7810 */ /* 0x000fe20007ffe0ff */
[----:B------:R-:W-:Y:S03]  /*1ac0*/  BSSY.RECONVERGENT B2, `(.L_x_48) ;  /* 0x000000c000027945 */ /* 0x000fe60003800200 */
[----:B------:R-:W-:-:S04]  /*1ad0*/  LOP3.LUT R13, R13, 0x7f800000, RZ, 0xc0, !PT ;  /* 0x7f8000000d0d7812 */ /* 0x000fc800078ec0ff */
[----:B------:R-:W-:-:S13]  /*1ae0*/  ISETP.GT.U32.AND P0, PT, R13, 0x1ffffff, PT ;  /* 0x01ffffff0d00780c */ /* 0x000fda0003f04070 */
[----:B------:R-:W-:Y:S05]  /*1af0*/  @P0 BRA `(.L_x_49) ;  /* 0x0000000000100947 */ /* 0x000fea0003800000 */
[----:B------:R-:W-:-:S07]  /*1b00*/  MOV R17, 0x1b20 ;  /* 0x00001b2000117802 */ /* 0x000fce0000000f00 */
[----:B0-----:R-:W-:Y:S05]  /*1b10*/  CALL.REL.NOINC `($__internal_1_$__cuda_sm20_rcp_rn_f32_slowpath) ;  /* 0x0000001000b47944 */ /* 0x001fea0003c00000 */
[----:B------:R-:W-:Y:S01]  /*1b20*/  IMAD.MOV.U32 R13, RZ, RZ, R0 ;  /* 0x000000ffff0d7224 */ /* 0x000fe200078e0000 */
[----:B------:R-:W-:Y:S06]  /*1b30*/  BRA `(.L_x_50) ;  /* 0x0000000000107947 */ /* 0x000fec0003800000 */
.L_x_49:
[----:B------:R-:W1:Y:S02]  /*1b40*/  MUFU.RCP R13, R0 ;  /* 0x00000000000d7308 */ /* 0x000e640000001000 */
[----:B-1----:R-:W-:-:S04]  /*1b50*/  FFMA R16, R13, R0, -1 ;  /* 0xbf8000000d107423 */ /* 0x002fc80000000000 */
[----:B------:R-:W-:-:S04]  /*1b60*/  FADD.FTZ R16, -R16, -RZ ;  /* 0x800000ff10107221 */ /* 0x000fc80000010100 */
[----:B------:R-:W-:-:S07]  /*1b70*/  FFMA R13, R13, R16, R13 ;  /* 0x000000100d0d7223 */ /* 0x000fce000000000d */
.L_x_50:
[----:B------:R-:W-:Y:S05]  /*1b80*/  BSYNC.RECONVERGENT B2 ;  /* 0x0000000000027941 */ /* 0x000fea0003800200 */
.L_x_48:
[----:B------:R-:W2:Y:S04]  /*1b90*/  LDG.E R27, desc[UR6][R14.64+-0x4] ;  /* 0xfffffc060e1b7981 */ /* 0x000ea8000c1e1900 */
[----:B------:R-:W3:Y:S04]  /*1ba0*/  LDG.E R25, desc[UR6][R14.64+0x4] ;  /* 0x000004060e197981 */ /* 0x000ee8000c1e1900 */
[----:B------:R-:W4:Y:S04]  /*1bb0*/  LDG.E R24, desc[UR6][R14.64] ;  /* 0x000000060e187981 */ /* 0x000f28000c1e1900 */
[----:B------:R-:W5:Y:S01]  /*1bc0*/  LDG.E R0, desc[UR6][R14.64+0x8] ;  /* 0x000008060e007981 */ /* 0x000f62000c1e1900 */
[-C--:B------:R-:W-:Y:S01]  /*1bd0*/  FMUL R16, R13, R13.reuse ;  /* 0x0000000d0d107220 */ /* 0x080fe20000400000 */
[----:B------:R-:W-:Y:S01]  /*1be0*/  UMOV UR8, 0x580dda9f ;  /* 0x580dda9f00087882 */ /* 0x000fe20000000000 */
[----:B------:R-:W-:Y:S01]  /*1bf0*/  UMOV UR9, 0x3e3cc6ba ;  /* 0x3e3cc6ba00097882 */ /* 0x000fe20000000000 */
[----:B------:R-:W-:Y:S01]  /*1c00*/  F2F.F64.F32 R18, R6 ;  /* 0x0000000600127310 */ /* 0x000fe20000201800 */
[----:B------:R-:W-:Y:S01]  /*1c10*/  FMUL R26, R16, R13 ;  /* 0x0000000d101a7220 */ /* 0x000fe20000400000 */
[----:B------:R-:W-:Y:S06]  /*1c20*/  BSSY.RECONVERGENT B0, `(.L_x_51) ;  /* 0x0000024000007945 */ /* 0x000fec0003800200 */
[----:B------:R-:W-:Y:S08]  /*1c30*/  F2F.F64.F32 R16, R26 ;  /* 0x0000001a00107310 */ /* 0x000ff00000201800 */
[----:B------:R-:W-:Y:S08]  /*1c40*/  F2F.F64.F32 R22, R12 ;  /* 0x0000000c00167310 */ /* 0x000ff00000201800 */
[----:B------:R4:W-:Y:S08]  /*1c50*/  F2F.F64.F32 R12, R10 ;  /* 0x0000000a000c7310 */ /* 0x0009f00000201800 */
[----:B--2---:R-:W1:Y:S01]  /*1c60*/  F2F.F64.F32 R20, R27 ;  /* 0x0000001b00147310 */ /* 0x004e620000201800 */
[----:B----4-:R-:W-:Y:S01]  /*1c70*/  FADD R10, -R4, R24 ;  /* 0x00000018040a7221 */ /* 0x010fe20000000100 */
[----:B-1----:R-:W-:-:S08]  /*1c80*/  DMUL R20, R20, UR8 ;  /* 0x0000000814147c28 */ /* 0x002fd00008000000 */
[----:B------:R-:W-:Y:S02]  /*1c90*/  DMUL R16, R20, R16 ;  /* 0x0000001014107228 */ /* 0x000fe40000000000 */
[----:B0-----:R-:W0:Y:S06]  /*1ca0*/  F2F.F64.F32 R20, R11 ;  /* 0x0000000b00147310 */ /* 0x001e2c0000201800 */
[C---:B------:R-:W-:Y:S02]  /*1cb0*/  DFMA R18, R16.reuse, R18, R22 ;  /* 0x000000121012722b */ /* 0x040fe40000000016 */
[----:B------:R5:W-:Y:S01]  /*1cc0*/  F2F.F64.F32 R22, R9 ;  /* 0x0000000900167310 */ /* 0x000be20000201800 */
[----:B0-----:R-:W-:-:S07]  /*1cd0*/  DFMA R12, R16, R12, R20 ;  /* 0x0000000c100c722b */ /* 0x001fce0000000014 */
[----:B------:R-:W-:Y:S01]  /*1ce0*/  F2F.F32.F64 R6, R18 ;  /* 0x0000001200067310 */ /* 0x000fe20000301000 */
[----:B-----5:R-:W-:-:S07]  /*1cf0*/  FADD R9, -R3, R0 ;  /* 0x0000000003097221 */ /* 0x020fce0000000100 */
[----:B------:R3:W0:Y:S02]  /*1d00*/  F2F.F64.F32 R18, R5 ;  /* 0x0000000500127310 */ /* 0x0006240000201800 */
[----:B---3--:R-:W-:-:S06]  /*1d10*/  FADD R5, -R2, R25 ;  /* 0x0000001902057221 */ /* 0x008fcc0000000100 */
[----:B------:R1:W2:Y:S01]  /*1d20*/  F2F.F32.F64 R12, R12 ;  /* 0x0000000c000c7310 */ /* 0x0002a20000301000 */
[----:B------:R-:W-:Y:S01]  /*1d30*/  FMUL R25, R5, R5 ;  /* 0x0000000505197220 */ /* 0x000fe20000400000 */
[----:B0-----:R-:W-:-:S03]  /*1d40*/  DFMA R18, R16, R18, R22 ;  /* 0x000000121012722b */ /* 0x001fc60000000016 */
[----:B------:R-:W-:-:S04]  /*1d50*/  FFMA R0, R10, R10, R25 ;  /* 0x0000000a0a007223 */ /* 0x000fc80000000019 */
[----:B------:R-:W-:Y:S01]  /*1d60*/  FFMA R0, R9, R9, R0 ;  /* 0x0000000909007223 */ /* 0x000fe20000000000 */
[----:B------:R1:W0:Y:S03]  /*1d70*/  F2F.F32.F64 R11, R18 ;  /* 0x00000012000b7310 */ /* 0x0002260000301000 */
[----:B------:R-:W-:-:S05]  /*1d80*/  FADD R21, R0, 1.00000001335143196e-10 ;  /* 0x2edbe6ff00157421 */ /* 0x000fca0000000000 */
[----:B------:R-:W-:Y:S01]  /*1d90*/  IADD3 R0, PT, PT, R21, -0xd000000, RZ ;  /* 0xf300000015007810 */ /* 0x000fe20007ffe0ff */
[----:B------:R1:W3:Y:S03]  /*1da0*/  MUFU.RSQ R20, R21 ;  /* 0x0000001500147308 */ /* 0x0002e60000001400 */
[----:B------:R-:W-:-:S13]  /*1db0*/  ISETP.GT.U32.AND P0, PT, R0, 0x727fffff, PT ;  /* 0x727fffff0000780c */ /* 0x000fda0003f04070 */
[----:B012---:R-:W-:Y:S05]  /*1dc0*/  @!P0 BRA `(.L_x_52) ;  /* 0x0000000000148947 */ /* 0x007fea0003800000 */
[----:B------:R-:W-:Y:S01]  /*1dd0*/  IMAD.MOV.U32 R0, RZ, RZ, R21 ;  /* 0x000000ffff007224 */ /* 0x000fe200078e0015 */
[----:B------:R-:W-:-:S07]  /*1de0*/  MOV R17, 0x1e00 ;  /* 0x00001e0000117802 */ /* 0x000fce0000000f00 */
[----:B---3--:R-:W-:Y:S05]  /*1df0*/  CALL.REL.NOINC `($__internal_2_$__cuda_sm20_sqrt_rn_f32_slowpath) ;  /* 0x0000001000d07944 */ /* 0x008fea0003c00000 */
[----:B------:R-:W-:Y:S01]  /*1e00*/  MOV R0, R18 ;  /* 0x0000001200007202 */ /* 0x000fe20000000f00 */
[----:B------:R-:W-:Y:S06]  /*1e10*/  BRA `(.L_x_53) ;  /* 0x0000000000107947 */ /* 0x000fec0003800000 */
.L_x_52:
[----:B---3--:R-:W-:Y:S01]  /*1e20*/  FMUL.FTZ R0, R21, R20 ;  /* 0x0000001415007220 */ /* 0x008fe20000410000 */
[----:B------:R-:W-:-:S03]  /*1e30*/  FMUL.FTZ R16, R20, 0.5 ;  /* 0x3f00000014107820 */ /* 0x000fc60000410000 */
[----:B------:R-:W-:-:S04]  /*1e40*/  FFMA R13, -R0, R0, R21 ;  /* 0x00000000000d7223 */ /* 0x000fc80000000115 */
[----:B------:R-:W-:-:S07]  /*1e50*/  FFMA R0, R13, R16, R0 ;  /* 0x000000100d007223 */ /* 0x000fce0000000000 */
.L_x_53:
[----:B------:R-:W-:Y:S05]  /*1e60*/  BSYNC.RECONVERGENT B0 ;  /* 0x0000000000007941 */ /* 0x000fea0003800200 */
.L_x_51:
[----:B------:R-:W-:Y:S01]  /*1e70*/  VIADD R13, R0, 0x1800000 ;  /* 0x01800000000d7836 */ /* 0x000fe20000000000 */
[----:B------:R-:W-:Y:S04]  /*1e80*/  BSSY.RECONVERGENT B2, `(.L_x_54) ;  /* 0x000000b000027945 */ /* 0x000fe80003800200 */
[----:B------:R-:W-:-:S04]  /*1e90*/  LOP3.LUT R13, R13, 0x7f800000, RZ, 0xc0, !PT ;  /* 0x7f8000000d0d7812 */ /* 0x000fc800078ec0ff */
[----:B------:R-:W-:-:S13]  /*1ea0*/  ISETP.GT.U32.AND P0, PT, R13, 0x1ffffff, PT ;  /* 0x01ffffff0d00780c */ /* 0x000fda0003f04070 */
[----:B------:R-:W-:Y:S05]  /*1eb0*/  @P0 BRA `(.L_x_55) ;  /* 0x00000000000c0947 */ /* 0x000fea0003800000 */
[----:B------:R-:W-:-:S07]  /*1ec0*/  MOV R17, 0x1ee0 ;  /* 0x00001ee000117802 */ /* 0x000fce0000000f00 */
[----:B------:R-:W-:Y:S05]  /*1ed0*/  CALL.REL.NOINC `($__internal_1_$__cuda_sm20_rcp_rn_f32_slowpath) ;  /* 0x0000000c00c47944 */ /* 0x000fea0003c00000 */
[----:B------:R-:W-:Y:S05]  /*1ee0*/  BRA `(.L_x_56) ;  /* 0x0000000000107947 */ /* 0x000fea0003800000 */
.L_x_55:
[----:B------:R-:W0:Y:S02]  /*1ef0*/  MUFU.RCP R13, R0 ;  /* 0x00000000000d7308 */ /* 0x000e240000001000 */
[----:B0-----:R-:W-:-:S04]  /*1f00*/  FFMA R16, R13, R0, -1 ;  /* 0xbf8000000d107423 */ /* 0x001fc80000000000 */
[----:B------:R-:W-:-:S04]  /*1f10*/  FADD.FTZ R16, -R16, -RZ ;  /* 0x800000ff10107221 */ /* 0x000fc80000010100 */
[----:B------:R-:W-:-:S07]  /*1f20*/  FFMA R0, R13, R16, R13 ;  /* 0x000000100d007223 */ /* 0x000fce000000000d */
.L_x_56:
[----:B------:R-:W-:Y:S05]  /*1f30*/  BSYNC.RECONVERGENT B2 ;  /* 0x0000000000027941 */ /* 0x000fea0003800200 */
.L_x_54:
[----:B------:R0:W2:Y:S01]  /*1f40*/  LDG.E R24, desc[UR6][R14.64+0x18] ;  /* 0x000018060e187981 */ /* 0x0000a2000c1e1900 */
[-C--:B------:R-:W-:Y:S01]  /*1f50*/  FMUL R13, R0, R0.reuse ;  /* 0x00000000000d7220 */ /* 0x080fe20000400000 */
[----:B------:R-:W-:Y:S01]  /*1f60*/  UMOV UR8, 0x580dda9f ;  /* 0x580dda9f00087882 */ /* 0x000fe20000000000 */
[----:B------:R-:W-:Y:S01]  /*1f70*/  UMOV UR9, 0x3e3cc6ba ;  /* 0x3e3cc6ba00097882 */ /* 0x000fe20000000000 */
[----:B------:R-:W-:Y:S01]  /*1f80*/  F2F.F64.F32 R16, R10 ;  /* 0x0000000a00107310 */ /* 0x000fe20000201800 */
[----:B------:R-:W-:Y:S01]  /*1f90*/  FMUL R13, R13, R0 ;  /* 0x000000000d0d7220 */ /* 0x000fe20000400000 */
[----:B------:R-:W-:-:S04]  /*1fa0*/  IADD3 R7, PT, PT, R7, 0x2, RZ ;  /* 0x0000000207077810 */ /* 0x000fc80007ffe0ff */
[----:B------:R-:W-:Y:S02]  /*1fb0*/  ISETP.NE.AND P0, PT, R7, RZ, PT ;  /* 0x000000ff0700720c */ /* 0x000fe40003f05270 */
[----:B------:R-:W-:Y:S01]  /*1fc0*/  F2F.F64.F32 R22, R13 ;  /* 0x0000000d00167310 */ /* 0x000fe20000201800 */
[----:B0-----:R-:W-:-:S05]  /*1fd0*/  IADD3 R14, P1, PT, R14, 0x38, RZ ;  /* 0x000000380e0e7810 */ /* 0x001fca0007f3e0ff */
[----:B------:R-:W-:Y:S02]  /*1fe0*/  IMAD.X R15, RZ, RZ, R15, P1 ;  /* 0x000000ffff0f7224 */ /* 0x000fe400008e060f */
[----:B------:R-:W-:Y:S08]  /*1ff0*/  F2F.F64.F32 R18, R5 ;  /* 0x0000000500127310 */ /* 0x000ff00000201800 */
[----:B------:R-:W-:Y:S08]  /*2000*/  F2F.F64.F32 R20, R9 ;  /* 0x0000000900147310 */ /* 0x000ff00000201800 */
[----:B------:R-:W-:Y:S08]  /*2010*/  F2F.F64.F32 R26, R6 ;  /* 0x00000006001a7310 */ /* 0x000ff00000201800 */
[----:B--2---:R-:W0:Y:S08]  /*2020*/  F2F.F64.F32 R28, R24 ;  /* 0x00000018001c7310 */ /* 0x004e300000201800 */
[----:B------:R-:W1:Y:S01]  /*2030*/  F2F.F64.F32 R24, R12 ;  /* 0x0000000c00187310 */ /* 0x000e620000201800 */
[----:B0-----:R-:W-:-:S08]  /*2040*/  DMUL R28, R28, UR8 ;  /* 0x000000081c1c7c28 */ /* 0x001fd00008000000 */
[----:B------:R-:W-:Y:S02]  /*2050*/  DMUL R22, R28, R22 ;  /* 0x000000161c167228 */ /* 0x000fe40000000000 */
[----:B------:R-:W0:Y:S06]  /*2060*/  F2F.F64.F32 R28, R11 ;  /* 0x0000000b001c7310 */ /* 0x000e2c0000201800 */
[C---:B------:R-:W-:Y:S02]  /*2070*/  DFMA R20, R22.reuse, R20, R26 ;  /* 0x000000141614722b */ /* 0x040fe4000000001a */
[----:B-1----:R-:W-:-:S04]  /*2080*/  DFMA R18, R22, R18, R24 ;  /* 0x000000121612722b */ /* 0x002fc80000000018 */
[----:B------:R1:W2:Y:S01]  /*2090*/  F2F.F32.F64 R12, R20 ;  /* 0x00000014000c7310 */ /* 0x0002a20000301000 */
[----:B0-----:R-:W-:-:S07]  /*20a0*/  DFMA R16, R22, R16, R28 ;  /* 0x000000101610722b */ /* 0x001fce000000001c */
[----:B------:R1:W0:Y:S08]  /*20b0*/  F2F.F32.F64 R11, R18 ;  /* 0x00000012000b7310 */ /* 0x0002300000301000 */
[----:B------:R1:W3:Y:S01]  /*20c0*/  F2F.F32.F64 R9, R16 ;  /* 0x0000001000097310 */ /* 0x0002e20000301000 */
[----:B--2---:R-:W-:Y:S05]  /*20d0*/  @P0 BRA `(.L_x_57) ;  /* 0xfffffff800100947 */ /* 0x004fea000383ffff */
.L_x_36:
[----:B------:R-:W-:Y:S05]  /*20e0*/  BSYNC.RECONVERGENT B1 ;  /* 0x0000000000017941 */ /* 0x000fea0003800200 */
.L_x_34:
[----:B0-----:R-:W0:Y:S02]  /*20f0*/  LDC.64 R6, c[0x0][0x380] ;  /* 0x0000e000ff067b82 */ /* 0x001e240000000a00 */
[----:B0-----:R-:W-:-:S05]  /*2100*/  IMAD.WIDE R6, R8, 0x1c, R6 ;  /* 0x0000001c08067825 */ /* 0x001fca00078e0206 */
[----:B---3--:R-:W3:Y:S01]  /*2110*/  LDG.E R14, desc[UR6][R6.64+0x18] ;  /* 0x00001806060e7981 */ /* 0x008ee2000c1e1900 */
[----:B-1----:R-:W-:Y:S01]  /*2120*/  MOV R16, 0x1 ;  /* 0x0000000100107802 */ /* 0x002fe20000000f00 */
[----:B------:R-:W-:Y:S01]  /*2130*/  UMOV UR4, 0x4d551d69 ;  /* 0x4d551d6900047882 */ /* 0x000fe20000000000 */
[----:B------:R-:W-:Y:S01]  /*2140*/  UMOV UR5, 0x3f0f7510 ;  /* 0x3f0f751000057882 */ /* 0x000fe20000000000 */
[----:B------:R-:W-:Y:S01]  /*2150*/  BSSY.RECONVERGENT B0, `(.L_x_58) ;  /* 0x0000015000007945 */ /* 0x000fe20003800200 */
[----:B---3--:R-:W0:Y:S08]  /*2160*/  F2F.F64.F32 R14, R14 ;  /* 0x0000000e000e7310 */ /* 0x008e300000201800 */
[----:B0-----:R-:W0:Y:S02]  /*2170*/  MUFU.RCP64H R17, R15 ;  /* 0x0000000f00117308 */ /* 0x001e240000001800 */
[----:B0-----:R-:W-:-:S08]  /*2180*/  DFMA R18, -R14, R16, 1 ;  /* 0x3ff000000e12742b */ /* 0x001fd00000000110 */
[----:B------:R-:W-:Y:S02]  /*2190*/  DFMA R20, R18, R18, R18 ;  /* 0x000000121214722b */ /* 0x000fe40000000012 */
[----:B--2---:R-:W0:Y:S06]  /*21a0*/  F2F.F64.F32 R18, R9 ;  /* 0x0000000900127310 */ /* 0x004e2c0000201800 */
[----:B------:R-:W-:-:S08]  /*21b0*/  DFMA R20, R16, R20, R16 ;  /* 0x000000141014722b */ /* 0x000fd00000000010 */
[----:B------:R-:W-:Y:S02]  /*21c0*/  DFMA R16, -R14, R20, 1 ;  /* 0x3ff000000e10742b */ /* 0x000fe40000000114 */
[----:B0-----:R-:W-:-:S06]  /*21d0*/  DMUL R18, R18, UR4 ;  /* 0x0000000412127c28 */ /* 0x001fcc0008000000 */
[----:B------:R-:W-:-:S04]  /*21e0*/  DFMA R16, R20, R16, R20 ;  /* 0x000000101410722b */ /* 0x000fc80000000014 */
[----:B------:R-:W-:-:S04]  /*21f0*/  FSETP.GEU.AND P1, PT, |R19|, 6.5827683646048100446e-37, PT ;  /* 0x036000001300780b */ /* 0x000fc80003f2e200 */
[----:B------:R-:W-:-:S08]  /*2200*/  DMUL R20, R18, R16 ;  /* 0x0000001012147228 */ /* 0x000fd00000000000 */
[----:B------:R-:W-:-:S08]  /*2210*/  DFMA R22, -R14, R20, R18 ;  /* 0x000000140e16722b */ /* 0x000fd00000000112 */
[----:B------:R-:W-:-:S10]  /*2220*/  DFMA R16, R16, R22, R20 ;  /* 0x000000161010722b */ /* 0x000fd40000000014 */
[----:B------:R-:W-:-:S05]  /*2230*/  FFMA R0, RZ, R15, R17 ;  /* 0x0000000fff007223 */ /* 0x000fca0000000011 */
[----:B------:R-:W-:-:S13]  /*2240*/  FSETP.GT.AND P0, PT, |R0|, 1.469367938527859385e-39, PT ;  /* 0x001000000000780b */ /* 0x000fda0003f04200 */
[----:B------:R-:W-:Y:S05]  /*2250*/  @P0 BRA P1, `(.L_x_59) ;  /* 0x0000000000100947 */ /* 0x000fea0000800000 */
[----:B------:R-:W-:Y:S01]  /*2260*/  IMAD.MOV.U32 R16, RZ, RZ, R14 ;  /* 0x000000ffff107224 */ /* 0x000fe200078e000e */
[----:B------:R-:W-:Y:S02]  /*2270*/  MOV R17, R15 ;  /* 0x0000000f00117202 */ /* 0x000fe40000000f00 */
[----:B------:R-:W-:-:S07]  /*2280*/  MOV R0, 0x22a0 ;  /* 0x000022a000007802 */ /* 0x000fce0000000f00 */
[----:B----45:R-:W-:Y:S05]  /*2290*/  CALL.REL.NOINC `($__internal_0_$__cuda_sm20_div_rn_f64_full) ;  /* 0x0000000400607944 */ /* 0x030fea0003c00000 */
.L_x_59:
[----:B------:R-:W-:Y:S05]  /*22a0*/  BSYNC.RECONVERGENT B0 ;  /* 0x0000000000007941 */ /* 0x000fea0003800200 */
.L_x_58:
[----:B------:R-:W2:Y:S01]  /*22b0*/  LDG.E R0, desc[UR6][R6.64+0xc] ;  /* 0x00000c0606007981 */ /* 0x000ea2000c1e1900 */
[----:B------:R-:W0:Y:S01]  /*22c0*/  MUFU.RCP64H R9, R15 ;  /* 0x0000000f00097308 */ /* 0x000e220000001800 */
[----:B------:R-:W-:Y:S01]  /*22d0*/  IMAD.MOV.U32 R8, RZ, RZ, 0x1 ;  /* 0x00000001ff087424 */ /* 0x000fe200078e00ff */
[----:B------:R-:W-:Y:S01]  /*22e0*/  UMOV UR4, 0x4d551d69 ;  /* 0x4d551d6900047882 */ /* 0x000fe20000000000 */
[----:B------:R-:W-:Y:S01]  /*22f0*/  UMOV UR5, 0x3f0f7510 ;  /* 0x3f0f751000057882 */ /* 0x000fe20000000000 */
[----:B------:R-:W-:Y:S03]  /*2300*/  BSSY.RECONVERGENT B0, `(.L_x_60) ;  /* 0x0000019000007945 */ /* 0x000fe60003800200 */
[----:B0-----:R-:W-:-:S08]  /*2310*/  DFMA R18, -R14, R8, 1 ;  /* 0x3ff000000e12742b */ /* 0x001fd00000000108 */
[----:B------:R-:W-:Y:S02]  /*2320*/  DFMA R20, R18, R18, R18 ;  /* 0x000000121214722b */ /* 0x000fe40000000012 */
[----:B------:R-:W0:Y:S06]  /*2330*/  F2F.F64.F32 R18, R11 ;  /* 0x0000000b00127310 */ /* 0x000e2c0000201800 */
[----:B------:R-:W-:-:S08]  /*2340*/  DFMA R20, R8, R20, R8 ;  /* 0x000000140814722b */ /* 0x000fd00000000008 */
[----:B------:R-:W-:Y:S02]  /*2350*/  DFMA R22, -R14, R20, 1 ;  /* 0x3ff000000e16742b */ /* 0x000fe40000000114 */
[----:B0-----:R-:W-:-:S06]  /*2360*/  DMUL R18, R18, UR4 ;  /* 0x0000000412127c28 */ /* 0x001fcc0008000000 */
[----:B------:R-:W-:-:S04]  /*2370*/  DFMA R22, R20, R22, R20 ;  /* 0x000000161416722b */ /* 0x000fc80000000014 */
[----:B------:R-:W-:Y:S01]  /*2380*/  FSETP.GEU.AND P1, PT, |R19|, 6.5827683646048100446e-37, PT ;  /* 0x036000001300780b */ /* 0x000fe20003f2e200 */
[----:B--2---:R-:W0:Y:S02]  /*2390*/  F2F.F64.F32 R8, R0 ;  /* 0x0000000000087310 */ /* 0x004e240000201800 */
[----:B0-----:R-:W-:Y:S02]  /*23a0*/  DADD R16, R8, R16 ;  /* 0x0000000008107229 */ /* 0x001fe40000000010 */
[----:B------:R-:W-:-:S04]  /*23b0*/  DMUL R8, R22, R18 ;  /* 0x0000001216087228 */ /* 0x000fc80000000000 */
[----:B------:R-:W0:Y:S04]  /*23c0*/  F2F.F32.F64 R11, R16 ;  /* 0x00000010000b7310 */ /* 0x000e280000301000 */
[----:B------:R-:W-:-:S08]  /*23d0*/  DFMA R20, -R14, R8, R18 ;  /* 0x000000080e14722b */ /* 0x000fd00000000112 */
[----:B------:R-:W-:Y:S01]  /*23e0*/  DFMA R8, R22, R20, R8 ;  /* 0x000000141608722b */ /* 0x000fe20000000008 */
[----:B0-----:R0:W-:Y:S09]  /*23f0*/  STG.E desc[UR6][R6.64+0xc], R11 ;  /* 0x00000c0b06007986 */ /* 0x0011f2000c101906 */
[----:B------:R-:W-:-:S05]  /*2400*/  FFMA R0, RZ, R15, R9 ;  /* 0x0000000fff007223 */ /* 0x000fca0000000009 */
[----:B------:R-:W-:-:S13]  /*2410*/  FSETP.GT.AND P0, PT, |R0|, 1.469367938527859385e-39, PT ;  /* 0x001000000000780b */ /* 0x000fda0003f04200 */
[----:B0-----:R-:W-:Y:S05]  /*2420*/  @P0 BRA P1, `(.L_x_61) ;  /* 0x0000000000180947 */ /* 0x001fea0000800000 */
[----:B------:R-:W-:Y:S01]  /*2430*/  MOV R16, R14 ;  /* 0x0000000e00107202 */ /* 0x000fe20000000f00 */
[----:B------:R-:W-:Y:S01]  /*2440*/  IMAD.MOV.U32 R17, RZ, RZ, R15 ;  /* 0x000000ffff117224 */ /* 0x000fe200078e000f */
[----:B------:R-:W-:-:S07]  /*2450*/  MOV R0, 0x2470 ;  /* 0x0000247000007802 */ /* 0x000fce0000000f00 */
[----:B----45:R-:W-:Y:S05]  /*2460*/  CALL.REL.NOINC `($__internal_0_$__cuda_sm20_div_rn_f64_full) ;  /* 0x0000000000ec7944 */ /* 0x030fea0003c00000 */
[----:B------:R-:W-:Y:S01]  /*2470*/  MOV R8, R16 ;  /* 0x0000001000087202 */ /* 0x000fe20000000f00 */
[----:B------:R-:W-:-:S07]  /*2480*/  IMAD.MOV.U32 R9, RZ, RZ, R17 ;  /* 0x000000ffff097224 */ /* 0x000fce00078e0011 */
.L_x_61:
[----:B------:R-:W-:Y:S05]  /*2490*/  BSYNC.RECONVERGENT B0 ;  /* 0x0000000000007941 */ /* 0x000fea0003800200 */
.L_x_60:
[----:B------:R-:W2:Y:S01]  /*24a0*/  LDG.E R0, desc[UR6][R6.64+0x10] ;  /* 0x0000100606007981 */ /* 0x000ea2000c1e1900 */
[----:B------:R-:W0:Y:S01]  /*24b0*/  MUFU.RCP64H R19, R15 ;  /* 0x0000000f00137308 */ /* 0x000e220000001800 */
[----:B------:R-:W-:Y:S01]  /*24c0*/  HFMA2 R18, -RZ, RZ, 0, 5.9604644775390625e-08 ;  /* 0x00000001ff127431 */ /* 0x000fe200000001ff */
        /* <DEDUP_REMOVED lines=21> */
[----:B------:R-:W-:Y:S01]  /*2620*/  IMAD.MOV.U32 R18, RZ, RZ, R16 ;  /* 0x000000ffff127224 */ /* 0x000fe200078e0010 */
[----:B------:R-:W-:Y:S01]  /*2630*/  MOV R19, R17 ;  /* 0x0000001100137202 */ /* 0x000fe20000000f00 */
[----:B------:R-:W-:Y:S01]  /*2640*/  IMAD.MOV.U32 R16, RZ, RZ, R14 ;  /* 0x000000ffff107224 */ /* 0x000fe200078e000e */
[----:B------:R-:W-:Y:S02]  /*2650*/  MOV R17, R15 ;  /* 0x0000000f00117202 */ /* 0x000fe40000000f00 */
[----:B------:R-:W-:-:S07]  /*2660*/  MOV R0, 0x2680 ;  /* 0x0000268000007802 */ /* 0x000fce0000000f00 */
[----:B----45:R-:W-:Y:S05]  /*2670*/  CALL.REL.NOINC `($__internal_0_$__cuda_sm20_div_rn_f64_full) ;  /* 0x0000000000687944 */ /* 0x030fea0003c00000 */
[----:B------:R-:W-:Y:S01]  /*2680*/  IMAD.MOV.U32 R8, RZ, RZ, R16 ;  /* 0x000000ffff087224 */ /* 0x000fe200078e0010 */
[----:B------:R-:W-:-:S07]  /*2690*/  MOV R9, R17 ;  /* 0x0000001100097202 */ /* 0x000fce0000000f00 */
.L_x_63:
[----:B------:R-:W-:Y:S05]  /*26a0*/  BSYNC.RECONVERGENT B0 ;  /* 0x0000000000007941 */ /* 0x000fea0003800200 */
.L_x_62:
[----:B------:R-:W2:Y:S01]  /*26b0*/  LDG.E R0, desc[UR6][R6.64+0x14] ;  /* 0x0000140606007981 */ /* 0x000ea2000c1e1900 */
[----:B------:R-:W-:Y:S01]  /*26c0*/  F2F.F64.F32 R10, R11 ;  /* 0x0000000b000a7310 */ /* 0x000fe20000201800 */
[----:B------:R-:W-:Y:S01]  /*26d0*/  UMOV UR4, 0x4d551d69 ;  /* 0x4d551d6900047882 */ /* 0x000fe20000000000 */
[----:B------:R-:W-:-:S06]  /*26e0*/  UMOV UR5, 0x3f0f7510 ;  /* 0x3f0f751000057882 */ /* 0x000fcc0000000000 */
[----:B-----5:R-:W-:Y:S08]  /*26f0*/  F2F.F64.F32 R4, R4 ;  /* 0x0000000400047310 */ /* 0x020ff00000201800 */
[----:B------:R-:W-:Y:S08]  /*2700*/  F2F.F64.F32 R12, R12 ;  /* 0x0000000c000c7310 */ /* 0x000ff00000201800 */
[----:B------:R-:W0:Y:S08]  /*2710*/  F2F.F64.F32 R16, R2 ;  /* 0x0000000200107310 */ /* 0x000e300000201800 */
[----:B------:R-:W-:Y:S01]  /*2720*/  F2F.F64.F32 R20, R3 ;  /* 0x0000000300147310 */ /* 0x000fe20000201800 */
[----:B0-----:R-:W-:-:S10]  /*2730*/  DFMA R16, R12, UR4, R16 ;  /* 0x000000040c107c2b */ /* 0x001fd40008000010 */
[----:B------:R-:W0:Y:S02]  /*2740*/  F2F.F32.F64 R17, R16 ;  /* 0x0000001000117310 */ /* 0x000e240000301000 */
[----:B0-----:R-:W-:Y:S06]  /*2750*/  STG.E desc[UR6][R6.64+0x4], R17 ;  /* 0x0000041106007986 */ /* 0x001fec000c101906 */
[----:B--2---:R-:W0:Y:S02]  /*2760*/  F2F.F64.F32 R14, R0 ;  /* 0x00000000000e7310 */ /* 0x004e240000201800 */
[----:B0-----:R-:W-:-:S02]  /*2770*/  DADD R14, R14, R8 ;  /* 0x000000000e0e7229 */ /* 0x001fc40000000008 */
[----:B------:R-:W-:-:S08]  /*2780*/  DFMA R8, R10, UR4, R4 ;  /* 0x000000040a087c2b */ /* 0x000fd00008000004 */
[----:B------:R-:W0:Y:S08]  /*2790*/  F2F.F32.F64 R15, R14 ;  /* 0x0000000e000f7310 */ /* 0x000e300000301000 */
[----:B------:R-:W1:Y:S01]  /*27a0*/  F2F.F32.F64 R9, R8 ;  /* 0x0000000800097310 */ /* 0x000e620000301000 */
[----:B0-----:R-:W-:Y:S07]  /*27b0*/  STG.E desc[UR6][R6.64+0x14], R15 ;  /* 0x0000140f06007986 */ /* 0x001fee000c101906 */
[----:B------:R-:W0:Y:S01]  /*27c0*/  F2F.F64.F32 R18, R15 ;  /* 0x0000000f00127310 */ /* 0x000e220000201800 */
[----:B-1----:R-:W-:Y:S01]  /*27d0*/  STG.E desc[UR6][R6.64], R9 ;  /* 0x0000000906007986 */ /* 0x002fe2000c101906 */
[----:B0-----:R-:W-:-:S10]  /*27e0*/  DFMA R18, R18, UR4, R20 ;  /* 0x0000000412127c2b */ /* 0x001fd40008000014 */
[----:B------:R-:W0:Y:S02]  /*27f0*/  F2F.F32.F64 R19, R18 ;  /* 0x0000001200137310 */ /* 0x000e240000301000 */
[----:B0-----:R-:W-:Y:S01]  /*2800*/  STG.E desc[UR6][R6.64+0x8], R19 ;  /* 0x0000081306007986 */ /* 0x001fe2000c101906 */
[----:B------:R-:W-:Y:S05]  /*2810*/  EXIT ;  /* 0x000000000000794d */ /* 0x000fea0003800000 */
        .weak           $__internal_0_$__cuda_sm20_div_rn_f64_full
        .type           $__internal_0_$__cuda_sm20_div_rn_f64_full,@function
        .size           $__internal_0_$__cuda_sm20_div_rn_f64_full,($__internal_1_$__cuda_sm20_rcp_rn_f32_slowpath - $__internal_0_$__cuda_sm20_div_rn_f64_full)
$__internal_0_$__cuda_sm20_div_rn_f64_full:
[C---:B------:R-:W-:Y:S01]  /*2820*/  FSETP.GEU.AND P0, PT, |R17|.reuse, 1.469367938527859385e-39, PT ;  /* 0x001000001100780b */ /* 0x040fe20003f0e200 */
[----:B------:R-:W-:Y:S01]  /*2830*/  BSSY.RECONVERGENT B1, `(.L_x_64) ;  /* 0x0000056000017945 */ /* 0x000fe20003800200 */
[----:B------:R-:W-:Y:S02]  /*2840*/  LOP3.LUT R8, R17, 0x800fffff, RZ, 0xc0, !PT ;  /* 0x800fffff11087812 */ /* 0x000fe400078ec0ff */
[C---:B------:R-:W-:Y:S02]  /*2850*/  FSETP.GEU.AND P2, PT, |R19|.reuse, 1.469367938527859385e-39, PT ;  /* 0x001000001300780b */ /* 0x040fe40003f4e200 */
[----:B------:R-:W-:Y:S01]  /*2860*/  LOP3.LUT R9, R8, 0x3ff00000, RZ, 0xfc, !PT ;  /* 0x3ff0000008097812 */ /* 0x000fe200078efcff */
[----:B------:R-:W-:Y:S01]  /*2870*/  IMAD.MOV.U32 R8, RZ, RZ, R16 ;  /* 0x000000ffff087224 */ /* 0x000fe200078e0010 */
[----:B------:R-:W-:Y:S02]  /*2880*/  MOV R20, 0x1 ;  /* 0x0000000100147802 */ /* 0x000fe40000000f00 */
[----:B------:R-:W-:-:S02]  /*2890*/  LOP3.LUT R5, R19, 0x7ff00000, RZ, 0xc0, !PT ;  /* 0x7ff0000013057812 */ /* 0x000fc400078ec0ff */
[----:B------:R-:W-:Y:S01]  /*28a0*/  LOP3.LUT R13, R17, 0x7ff00000, RZ, 0xc0, !PT ;  /* 0x7ff00000110d7812 */ /* 0x000fe200078ec0ff */
[----:B------:R-:W-:-:S03]  /*28b0*/  @!P0 DMUL R8, R16, 8.98846567431157953865e+307 ;  /* 0x7fe0000010088828 */ /* 0x000fc60000000000 */
[----:B------:R-:W-:Y:S02]  /*28c0*/  ISETP.GE.U32.AND P1, PT, R5, R13, PT ;  /* 0x0000000d0500720c */ /* 0x000fe40003f26070 */
[----:B------:R-:W-:Y:S01]  /*28d0*/  @!P2 LOP3.LUT R10, R17, 0x7ff00000, RZ, 0xc0, !PT ;  /* 0x7ff00000110aa812 */ /* 0x000fe200078ec0ff */
[----:B------:R-:W0:Y:S03]  /*28e0*/  MUFU.RCP64H R21, R9 ;  /* 0x0000000900157308 */ /* 0x000e260000001800 */
[----:B------:R-:W-:Y:S01]  /*28f0*/  @!P2 ISETP.GE.U32.AND P3, PT, R5, R10, PT ;  /* 0x0000000a0500a20c */ /* 0x000fe20003f66070 */
[----:B------:R-:W-:Y:S01]  /*2900*/  IMAD.MOV.U32 R10, RZ, RZ, 0x1ca00000 ;  /* 0x1ca00000ff0a7424 */ /* 0x000fe200078e00ff */
[----:B------:R-:W-:-:S04]  /*2910*/  @!P0 LOP3.LUT R13, R9, 0x7ff00000, RZ, 0xc0, !PT ;  /* 0x7ff00000090d8812 */ /* 0x000fc800078ec0ff */
[----:B------:R-:W-:-:S04]  /*2920*/  @!P2 SEL R23, R10, 0x63400000, !P3 ;  /* 0x634000000a17a807 */ /* 0x000fc80005800000 */
[----:B------:R-:W-:Y:S01]  /*2930*/  @!P2 LOP3.LUT R26, R23, 0x80000000, R19, 0xf8, !PT ;  /* 0x80000000171aa812 */ /* 0x000fe200078ef813 */
[----:B0-----:R-:W-:-:S03]  /*2940*/  DFMA R24, R20, -R8, 1 ;  /* 0x3ff000001418742b */ /* 0x001fc60000000808 */
[----:B------:R-:W-:Y:S01]  /*2950*/  @!P2 LOP3.LUT R27, R26, 0x100000, RZ, 0xfc, !PT ;  /* 0x001000001a1ba812 */ /* 0x000fe200078efcff */
[----:B------:R-:W-:-:S04]  /*2960*/  @!P2 IMAD.MOV.U32 R26, RZ, RZ, RZ ;  /* 0x000000ffff1aa224 */ /* 0x000fc800078e00ff */
[----:B------:R-:W-:-:S08]  /*2970*/  DFMA R24, R24, R24, R24 ;  /* 0x000000181818722b */ /* 0x000fd00000000018 */
[----:B------:R-:W-:Y:S01]  /*2980*/  DFMA R24, R20, R24, R20 ;  /* 0x000000181418722b */ /* 0x000fe20000000014 */
[----:B------:R-:W-:Y:S02]  /*2990*/  SEL R21, R10, 0x63400000, !P1 ;  /* 0x634000000a157807 */ /* 0x000fe40004800000 */
[----:B------:R-:W-:Y:S02]  /*29a0*/  MOV R20, R18 ;  /* 0x0000001200147202 */ /* 0x000fe40000000f00 */
[----:B------:R-:W-:-:S03]  /*29b0*/  LOP3.LUT R21, R21, 0x800fffff, R19, 0xf8, !PT ;  /* 0x800fffff15157812 */ /* 0x000fc600078ef813 */
[----:B------:R-:W-:-:S03]  /*29c0*/  DFMA R22, R24, -R8, 1 ;  /* 0x3ff000001816742b */ /* 0x000fc60000000808 */
[----:B------:R-:W-:-:S05]  /*29d0*/  @!P2 DFMA R20, R20, 2, -R26 ;  /* 0x400000001414a82b */ /* 0x000fca000000081a */
[----:B------:R-:W-:-:S08]  /*29e0*/  DFMA R22, R24, R22, R24 ;  /* 0x000000161816722b */ /* 0x000fd00000000018 */
[----:B------:R-:W-:-:S08]  /*29f0*/  DMUL R24, R22, R20 ;  /* 0x0000001416187228 */ /* 0x000fd00000000000 */
[----:B------:R-:W-:-:S08]  /*2a00*/  DFMA R26, R24, -R8, R20 ;  /* 0x80000008181a722b */ /* 0x000fd00000000014 */
[----:B------:R-:W-:Y:S01]  /*2a10*/  DFMA R26, R22, R26, R24 ;  /* 0x0000001a161a722b */ /* 0x000fe20000000018 */
[----:B------:R-:W-:Y:S02]  /*2a20*/  MOV R24, R5 ;  /* 0x0000000500187202 */ /* 0x000fe40000000f00 */
[----:B------:R-:W-:-:S05]  /*2a30*/  @!P2 LOP3.LUT R24, R21, 0x7ff00000, RZ, 0xc0, !PT ;  /* 0x7ff000001518a812 */ /* 0x000fca00078ec0ff */
[----:B------:R-:W-:-:S05]  /*2a40*/  VIADD R22, R24, 0xffffffff ;  /* 0xffffffff18167836 */ /* 0x000fca0000000000 */
[----:B------:R-:W-:Y:S02]  /*2a50*/  ISETP.GT.U32.AND P0, PT, R22, 0x7feffffe, PT ;  /* 0x7feffffe1600780c */ /* 0x000fe40003f04070 */
[----:B------:R-:W-:-:S04]  /*2a60*/  IADD3 R22, PT, PT, R13, -0x1, RZ ;  /* 0xffffffff0d167810 */ /* 0x000fc80007ffe0ff */
[----:B------:R-:W-:-:S13]  /*2a70*/  ISETP.GT.U32.OR P0, PT, R22, 0x7feffffe, P0 ;  /* 0x7feffffe1600780c */ /* 0x000fda0000704470 */
[----:B------:R-:W-:Y:S05]  /*2a80*/  @P0 BRA `(.L_x_65) ;  /* 0x00000000006c0947 */ /* 0x000fea0003800000 */
[----:B------:R-:W-:-:S04]  /*2a90*/  LOP3.LUT R18, R17, 0x7ff00000, RZ, 0xc0, !PT ;  /* 0x7ff0000011127812 */ /* 0x000fc800078ec0ff */
[CC--:B------:R-:W-:Y:S02]  /*2aa0*/  VIADDMNMX R13, R5.reuse, -R18.reuse, 0xb9600000, !PT ;  /* 0xb9600000050d7446 */ /* 0x0c0fe40007800912 */
[----:B------:R-:W-:Y:S01]  /*2ab0*/  ISETP.GE.U32.AND P0, PT, R5, R18, PT ;  /* 0x000000120500720c */ /* 0x000fe20003f06070 */
[----:B------:R-:W-:Y:S01]  /*2ac0*/  IMAD.MOV.U32 R18, RZ, RZ, RZ ;  /* 0x000000ffff127224 */ /* 0x000fe200078e00ff */
[----:B------:R-:W-:Y:S02]  /*2ad0*/  VIMNMX R5, PT, PT, R13, 0x46a00000, PT ;  /* 0x46a000000d057848 */ /* 0x000fe40003fe0100 */
[----:B------:R-:W-:-:S05]  /*2ae0*/  SEL R10, R10, 0x63400000, !P0 ;  /* 0x634000000a0a7807 */ /* 0x000fca0004000000 */
[----:B------:R-:W-:-:S05]  /*2af0*/  IMAD.IADD R5, R5, 0x1, -R10 ;  /* 0x0000000105057824 */ /* 0x000fca00078e0a0a */
[----:B------:R-:W-:-:S06]  /*2b00*/  IADD3 R19, PT, PT, R5, 0x7fe00000, RZ ;  /* 0x7fe0000005137810 */ /* 0x000fcc0007ffe0ff */
[----:B------:R-:W-:-:S10]  /*2b10*/  DMUL R22, R26, R18 ;  /* 0x000000121a167228 */ /* 0x000fd40000000000 */
[----:B------:R-:W-:-:S13]  /*2b20*/  FSETP.GTU.AND P0, PT, |R23|, 1.469367938527859385e-39, PT ;  /* 0x001000001700780b */ /* 0x000fda0003f0c200 */
[----:B------:R-:W-:Y:S05]  /*2b30*/  @P0 BRA `(.L_x_66) ;  /* 0x0000000000940947 */ /* 0x000fea0003800000 */
[----:B------:R-:W-:Y:S01]  /*2b40*/  DFMA R8, R26, -R8, R20 ;  /* 0x800000081a08722b */ /* 0x000fe20000000014 */
[----:B------:R-:W-:-:S09]  /*2b50*/  MOV R18, RZ ;  /* 0x000000ff00127202 */ /* 0x000fd20000000f00 */
[C---:B------:R-:W-:Y:S02]  /*2b60*/  FSETP.NEU.AND P0, PT, R9.reuse, RZ, PT ;  /* 0x000000ff0900720b */ /* 0x040fe40003f0d000 */
[----:B------:R-:W-:-:S04]  /*2b70*/  LOP3.LUT R16, R9, 0x80000000, R17, 0x48, !PT ;  /* 0x8000000009107812 */ /* 0x000fc800078e4811 */
[----:B------:R-:W-:-:S07]  /*2b80*/  LOP3.LUT R19, R16, R19, RZ, 0xfc, !PT ;  /* 0x0000001310137212 */ /* 0x000fce00078efcff */
[----:B------:R-:W-:Y:S05]  /*2b90*/  @!P0 BRA `(.L_x_66) ;  /* 0x00000000007c8947 */ /* 0x000fea0003800000 */
[----:B------:R-:W-:Y:S01]  /*2ba0*/  IMAD.MOV R9, RZ, RZ, -R5 ;  /* 0x000000ffff097224 */ /* 0x000fe200078e0a05 */
[----:B------:R-:W-:Y:S01]  /*2bb0*/  MOV R8, RZ ;  /* 0x000000ff00087202 */ /* 0x000fe20000000f00 */
[----:B------:R-:W-:Y:S01]  /*2bc0*/  DMUL.RP R18, R26, R18 ;  /* 0x000000121a127228 */ /* 0x000fe20000008000 */
[----:B------:R-:W-:-:S04]  /*2bd0*/  IADD3 R5, PT, PT, -R5, -0x43300000, RZ ;  /* 0xbcd0000005057810 */ /* 0x000fc80007ffe1ff */
[----:B------:R-:W-:-:S10]  /*2be0*/  DFMA R8, R22, -R8, R26 ;  /* 0x800000081608722b */ /* 0x000fd4000000001a */
[----:B------:R-:W-:Y:S02]  /*2bf0*/  FSETP.NEU.AND P0, PT, |R9|, R5, PT ;  /* 0x000000050900720b */ /* 0x000fe40003f0d200 */
[----:B------:R-:W-:Y:S02]  /*2c00*/  LOP3.LUT R5, R19, R16, RZ, 0x3c, !PT ;  /* 0x0000001013057212 */ /* 0x000fe400078e3cff */
[----:B------:R-:W-:Y:S02]  /*2c10*/  FSEL R22, R18, R22, !P0 ;  /* 0x0000001612167208 */ /* 0x000fe40004000000 */
[----:B------:R-:W-:Y:S01]  /*2c20*/  FSEL R23, R5, R23, !P0 ;  /* 0x0000001705177208 */ /* 0x000fe20004000000 */
[----:B------:R-:W-:Y:S06]  /*2c30*/  BRA `(.L_x_66) ;  /* 0x0000000000547947 */ /* 0x000fec0003800000 */
.L_x_65:
[----:B------:R-:W-:-:S14]  /*2c40*/  DSETP.NAN.AND P0, PT, R18, R18, PT ;  /* 0x000000121200722a */ /* 0x000fdc0003f08000 */
[----:B------:R-:W-:Y:S05]  /*2c50*/  @P0 BRA `(.L_x_67) ;  /* 0x0000000000440947 */ /* 0x000fea0003800000 */
[----:B------:R-:W-:-:S14]  /*2c60*/  DSETP.NAN.AND P0, PT, R16, R16, PT ;  /* 0x000000101000722a */ /* 0x000fdc0003f08000 */
[----:B------:R-:W-:Y:S05]  /*2c70*/  @P0 BRA `(.L_x_68) ;  /* 0x0000000000300947 */ /* 0x000fea0003800000 */
[----:B------:R-:W-:Y:S01]  /*2c80*/  ISETP.NE.AND P0, PT, R24, R13, PT ;  /* 0x0000000d1800720c */ /* 0x000fe20003f05270 */
[----:B------:R-:W-:Y:S01]  /*2c90*/  IMAD.MOV.U32 R22, RZ, RZ, 0x0 ;  /* 0x00000000ff167424 */ /* 0x000fe200078e00ff */
[----:B------:R-:W-:-:S11]  /*2ca0*/  MOV R23, 0xfff80000 ;  /* 0xfff8000000177802 */ /* 0x000fd60000000f00 */
[----:B------:R-:W-:Y:S05]  /*2cb0*/  @!P0 BRA `(.L_x_66) ;  /* 0x0000000000348947 */ /* 0x000fea0003800000 */
[----:B------:R-:W-:Y:S02]  /*2cc0*/  ISETP.NE.AND P0, PT, R24, 0x7ff00000, PT ;  /* 0x7ff000001800780c */ /* 0x000fe40003f05270 */
[----:B------:R-:W-:Y:S02]  /*2cd0*/  LOP3.LUT R23, R19, 0x80000000, R17, 0x48, !PT ;  /* 0x8000000013177812 */ /* 0x000fe400078e4811 */
[----:B------:R-:W-:-:S13]  /*2ce0*/  ISETP.EQ.OR P0, PT, R13, RZ, !P0 ;  /* 0x000000ff0d00720c */ /* 0x000fda0004702670 */
[----:B------:R-:W-:Y:S02]  /*2cf0*/  @P0 LOP3.LUT R5, R23, 0x7ff00000, RZ, 0xfc, !PT ;  /* 0x7ff0000017050812 */ /* 0x000fe400078efcff */
[----:B------:R-:W-:Y:S01]  /*2d00*/  @!P0 MOV R22, RZ ;  /* 0x000000ff00168202 */ /* 0x000fe20000000f00 */
[----:B------:R-:W-:Y:S01]  /*2d10*/  @P0 IMAD.MOV.U32 R22, RZ, RZ, RZ ;  /* 0x000000ffff160224 */ /* 0x000fe200078e00ff */
[----:B------:R-:W-:Y:S01]  /*2d20*/  @P0 MOV R23, R5 ;  /* 0x0000000500170202 */ /* 0x000fe20000000f00 */
[----:B------:R-:W-:Y:S06]  /*2d30*/  BRA `(.L_x_66) ;  /* 0x0000000000147947 */ /* 0x000fec0003800000 */
.L_x_68:
[----:B------:R-:W-:Y:S02]  /*2d40*/  LOP3.LUT R23, R17, 0x80000, RZ, 0xfc, !PT ;  /* 0x0008000011177812 */ /* 0x000fe400078efcff */
[----:B------:R-:W-:Y:S01]  /*2d50*/  MOV R22, R16 ;  /* 0x0000001000167202 */ /* 0x000fe20000000f00 */
[----:B------:R-:W-:Y:S06]  /*2d60*/  BRA `(.L_x_66) ;  /* 0x0000000000087947 */ /* 0x000fec0003800000 */
.L_x_67:
[----:B------:R-:W-:Y:S01]  /*2d70*/  LOP3.LUT R23, R19, 0x80000, RZ, 0xfc, !PT ;  /* 0x0008000013177812 */ /* 0x000fe200078efcff */
[----:B------:R-:W-:-:S07]  /*2d80*/  IMAD.MOV.U32 R22, RZ, RZ, R18 ;  /* 0x000000ffff167224 */ /* 0x000fce00078e0012 */
.L_x_66:
[----:B------:R-:W-:Y:S05]  /*2d90*/  BSYNC.RECONVERGENT B1 ;  /* 0x0000000000017941 */ /* 0x000fea0003800200 */
.L_x_64:
[----:B------:R-:W-:Y:S02]  /*2da0*/  HFMA2 R9, -RZ, RZ, 0, 0 ;  /* 0x00000000ff097431 */ /* 0x000fe400000001ff */
[----:B------:R-:W-:Y:S01]  /*2db0*/  IMAD.MOV.U32 R8, RZ, RZ, R0 ;  /* 0x000000ffff087224 */ /* 0x000fe200078e0000 */
[----:B------:R-:W-:Y:S02]  /*2dc0*/  MOV R16, R22 ;  /* 0x0000001600107202 */ /* 0x000fe40000000f00 */
[----:B------:R-:W-:Y:S01]  /*2dd0*/  MOV R17, R23 ;  /* 0x0000001700117202 */ /* 0x000fe20000000f00 */
[----:B------:R-:W-:Y:S06]  /*2de0*/  RET.REL.NODEC R8 `(_Z12updateBodiesP4Bodyi) ;  /* 0xffffffd008847950 */ /* 0x000fec0003c3ffff */
        .weak           $__internal_1_$__cuda_sm20_rcp_rn_f32_slowpath
        .type           $__internal_1_$__cuda_sm20_rcp_rn_f32_slowpath,@function
        .size           $__internal_1_$__cuda_sm20_rcp_rn_f32_slowpath,($__internal_2_$__cuda_sm20_sqrt_rn_f32_slowpath - $__internal_1_$__cuda_sm20_rcp_rn_f32_slowpath)
$__internal_1_$__cuda_sm20_rcp_rn_f32_slowpath:
[----:B------:R-:W-:Y:S01]  /*2df0*/  SHF.L.U32 R18, R0, 0x1, RZ ;  /* 0x0000000100127819 */ /* 0x000fe200000006ff */
[----:B------:R-:W-:Y:S03]  /*2e00*/  BSSY.RECONVERGENT B0, `(.L_x_69) ;  /* 0x0000030000007945 */ /* 0x000fe60003800200 */
[----:B------:R-:W-:-:S04]  /*2e10*/  SHF.R.U32.HI R18, RZ, 0x18, R18 ;  /* 0x00000018ff127819 */ /* 0x000fc80000011612 */
[----:B------:R-:W-:-:S13]  /*2e20*/  ISETP.NE.U32.AND P0, PT, R18, RZ, PT ;  /* 0x000000ff1200720c */ /* 0x000fda0003f05070 */
[----:B------:R-:W-:Y:S05]  /*2e30*/  @P0 BRA `(.L_x_70) ;  /* 0x0000000000280947 */ /* 0x000fea0003800000 */
[----:B------:R-:W-:-:S05]  /*2e40*/  IMAD.SHL.U32 R18, R0, 0x2, RZ ;  /* 0x0000000200127824 */ /* 0x000fca00078e00ff */
[----:B------:R-:W-:-:S13]  /*2e50*/  ISETP.NE.AND P0, PT, R18, RZ, PT ;  /* 0x000000ff1200720c */ /* 0x000fda0003f05270 */
[----:B------:R-:W-:Y:S02]  /*2e60*/  @P0 FFMA R19, R0, 1.84467440737095516160e+19, RZ ;  /* 0x5f80000000130823 */ /* 0x000fe400000000ff */
[----:B------:R-:W-:Y:S08]  /*2e70*/  @!P0 MUFU.RCP R0, R0 ;  /* 0x0000000000008308 */ /* 0x000ff00000001000 */
[----:B------:R-:W0:Y:S02]  /*2e80*/  @P0 MUFU.RCP R18, R19 ;  /* 0x0000001300120308 */ /* 0x000e240000001000 */
[----:B0-----:R-:W-:-:S04]  /*2e90*/  @P0 FFMA R19, R19, R18, -1 ;  /* 0xbf80000013130423 */ /* 0x001fc80000000012 */
[----:B------:R-:W-:-:S04]  /*2ea0*/  @P0 FADD.FTZ R19, -R19, -RZ ;  /* 0x800000ff13130221 */ /* 0x000fc80000010100 */
[----:B------:R-:W-:-:S04]  /*2eb0*/  @P0 FFMA R19, R18, R19, R18 ;  /* 0x0000001312130223 */ /* 0x000fc80000000012 */
[----:B------:R-:W-:Y:S01]  /*2ec0*/  @P0 FFMA R0, R19, 1.84467440737095516160e+19, RZ ;  /* 0x5f80000013000823 */ /* 0x000fe200000000ff */
[----:B------:R-:W-:Y:S06]  /*2ed0*/  BRA `(.L_x_71) ;  /* 0x0000000000887947 */ /* 0x000fec0003800000 */
.L_x_70:
[----:B------:R-:W-:-:S04]  /*2ee0*/  IADD3 R19, PT, PT, R18, -0xfd, RZ ;  /* 0xffffff0312137810 */ /* 0x000fc80007ffe0ff */
[----:B------:R-:W-:-:S13]  /*2ef0*/  ISETP.GT.U32.AND P0, PT, R19, 0x1, PT ;  /* 0x000000011300780c */ /* 0x000fda0003f04070 */
[----:B------:R-:W-:Y:S05]  /*2f00*/  @P0 BRA `(.L_x_72) ;  /* 0x0000000000780947 */ /* 0x000fea0003800000 */
[----:B------:R-:W-:Y:S02]  /*2f10*/  LOP3.LUT R23, R0, 0x7fffff, RZ, 0xc0, !PT ;  /* 0x007fffff00177812 */ /* 0x000fe400078ec0ff */
[----:B------:R-:W-:Y:S02]  /*2f20*/  MOV R21, 0x3 ;  /* 0x0000000300157802 */ /* 0x000fe40000000f00 */
[----:B------:R-:W-:Y:S02]  /*2f30*/  LOP3.LUT R23, R23, 0x3f800000, RZ, 0xfc, !PT ;  /* 0x3f80000017177812 */ /* 0x000fe400078efcff */
[----:B------:R-:W-:Y:S02]  /*2f40*/  SHF.L.U32 R21, R21, R19, RZ ;  /* 0x0000001315157219 */ /* 0x000fe400000006ff */
[----:B------:R-:W0:Y:S01]  /*2f50*/  MUFU.RCP R22, R23 ;  /* 0x0000001700167308 */ /* 0x000e220000001000 */
[----:B------:R-:W-:Y:S01]  /*2f60*/  IADD3 R18, PT, PT, R18, -0xfc, RZ ;  /* 0xffffff0412127810 */ /* 0x000fe20007ffe0ff */
[----:B0-----:R-:W-:-:S04]  /*2f70*/  FFMA R23, R23, R22, -1 ;  /* 0xbf80000017177423 */ /* 0x001fc80000000016 */
[----:B------:R-:W-:-:S04]  /*2f80*/  FADD.FTZ R23, -R23, -RZ ;  /* 0x800000ff17177221 */ /* 0x000fc80000010100 */
[CCC-:B------:R-:W-:Y:S01]  /*2f90*/  FFMA.RM R20, R22.reuse, R23.reuse, R22.reuse ;  /* 0x0000001716147223 */ /* 0x1c0fe20000004016 */
[----:B------:R-:W-:-:S04]  /*2fa0*/  FFMA.RP R22, R22, R23, R22 ;  /* 0x0000001716167223 */ /* 0x000fc80000008016 */
[C---:B------:R-:W-:Y:S02]  /*2fb0*/  LOP3.LUT R23, R20.reuse, 0x7fffff, RZ, 0xc0, !PT ;  /* 0x007fffff14177812 */ /* 0x040fe400078ec0ff */
[----:B------:R-:W-:Y:S02]  /*2fc0*/  FSETP.NEU.FTZ.AND P0, PT, R20, R22, PT ;  /* 0x000000161400720b */ /* 0x000fe40003f1d000 */
[----:B------:R-:W-:Y:S02]  /*2fd0*/  LOP3.LUT R23, R23, 0x800000, RZ, 0xfc, !PT ;  /* 0x0080000017177812 */ /* 0x000fe400078efcff */
[----:B------:R-:W-:Y:S02]  /*2fe0*/  SEL R20, RZ, 0xffffffff, !P0 ;  /* 0xffffffffff147807 */ /* 0x000fe40004000000 */
[----:B------:R-:W-:Y:S02]  /*2ff0*/  LOP3.LUT R21, R21, R23, RZ, 0xc0, !PT ;  /* 0x0000001715157212 */ /* 0x000fe400078ec0ff */
[----:B------:R-:W-:Y:S01]  /*3000*/  SHF.R.U32.HI R18, RZ, R18, R23 ;  /* 0x00000012ff127219 */ /* 0x000fe20000011617 */
[----:B------:R-:W-:Y:S01]  /*3010*/  IMAD.MOV R20, RZ, RZ, -R20 ;  /* 0x000000ffff147224 */ /* 0x000fe200078e0a14 */
[----:B------:R-:W-:-:S04]  /*3020*/  SHF.R.U32.HI R21, RZ, R19, R21 ;  /* 0x00000013ff157219 */ /* 0x000fc80000011615 */
[----:B------:R-:W-:Y:S02]  /*3030*/  LOP3.LUT P1, RZ, R20, R19, R23, 0xf8, !PT ;  /* 0x0000001314ff7212 */ /* 0x000fe4000782f817 */
[C---:B------:R-:W-:Y:S02]  /*3040*/  LOP3.LUT P0, RZ, R21.reuse, 0x1, RZ, 0xc0, !PT ;  /* 0x0000000115ff7812 */ /* 0x040fe4000780c0ff */
[----:B------:R-:W-:-:S04]  /*3050*/  LOP3.LUT P2, RZ, R21, 0x2, RZ, 0xc0, !PT ;  /* 0x0000000215ff7812 */ /* 0x000fc8000784c0ff */
[----:B------:R-:W-:Y:S02]  /*3060*/  PLOP3.LUT P0, PT, P0, P1, P2, 0xe0, 0x0 ;  /* 0x000000000000781c */ /* 0x000fe40000703c20 */
[----:B------:R-:W-:Y:S02]  /*3070*/  LOP3.LUT P1, RZ, R0, 0x7fffff, RZ, 0xc0, !PT ;  /* 0x007fffff00ff7812 */ /* 0x000fe4000782c0ff */
[----:B------:R-:W-:-:S04]  /*3080*/  SEL R19, RZ, 0x1, !P0 ;  /* 0x00000001ff137807 */ /* 0x000fc80004000000 */
[----:B------:R-:W-:-:S04]  /*3090*/  IADD3 R19, PT, PT, -R19, RZ, RZ ;  /* 0x000000ff13137210 */ /* 0x000fc80007ffe1ff */
[----:B------:R-:W-:-:S13]  /*30a0*/  ISETP.GE.AND P0, PT, R19, RZ, PT ;  /* 0x000000ff1300720c */ /* 0x000fda0003f06270 */
[----:B------:R-:W-:-:S05]  /*30b0*/  @!P0 VIADD R18, R18, 0x1 ;  /* 0x0000000112128836 */ /* 0x000fca0000000000 */
[----:B------:R-:W-:-:S04]  /*30c0*/  @!P1 SHF.L.U32 R18, R18, 0x1, RZ ;  /* 0x0000000112129819 */ /* 0x000fc800000006ff */
[----:B------:R-:W-:Y:S01]  /*30d0*/  LOP3.LUT R0, R18, 0x80000000, R0, 0xf8, !PT ;  /* 0x8000000012007812 */ /* 0x000fe200078ef800 */
[----:B------:R-:W-:Y:S06]  /*30e0*/  BRA `(.L_x_71) ;  /* 0x0000000000047947 */ /* 0x000fec0003800000 */
.L_x_72:
[----:B------:R-:W0:Y:S02]  /*30f0*/  MUFU.RCP R0, R0 ;  /* 0x0000000000007308 */ /* 0x000e240000001000 */
.L_x_71:
[----:B------:R-:W-:Y:S05]  /*3100*/  BSYNC.RECONVERGENT B0 ;  /* 0x0000000000007941 */ /* 0x000fea0003800200 */
.L_x_69:
[----:B------:R-:W-:Y:S01]  /*3110*/  MOV R18, R17 ;  /* 0x0000001100127202 */ /* 0x000fe20000000f00 */
[----:B------:R-:W-:-:S04]  /*3120*/  IMAD.MOV.U32 R19, RZ, RZ, 0x0 ;  /* 0x00000000ff137424 */ /* 0x000fc800078e00ff */
[----:B0-----:R-:W-:Y:S05]  /*3130*/  RET.REL.NODEC R18 `(_Z12updateBodiesP4Bodyi) ;  /* 0xffffffcc12b07950 */ /* 0x001fea0003c3ffff */
        .weak           $__internal_2_$__cuda_sm20_sqrt_rn_f32_slowpath
        .type           $__internal_2_$__cuda_sm20_sqrt_rn_f32_slowpath,@function
        .size           $__internal_2_$__cuda_sm20_sqrt_rn_f32_slowpath,(.L_x_77 - $__internal_2_$__cuda_sm20_sqrt_rn_f32_slowpath)
$__internal_2_$__cuda_sm20_sqrt_rn_f32_slowpath:
[----:B------:R-:W-:-:S13]  /*3140*/  LOP3.LUT P0, RZ, R0, 0x7fffffff, RZ, 0xc0, !PT ;  /* 0x7fffffff00ff7812 */ /* 0x000fda000780c0ff */
[----:B------:R-:W-:Y:S01]  /*3150*/  @!P0 MOV R18, R0 ;  /* 0x0000000000128202 */ /* 0x000fe20000000f00 */
[----:B------:R-:W-:Y:S06]  /*3160*/  @!P0 BRA `(.L_x_73) ;  /* 0x0000000000408947 */ /* 0x000fec0003800000 */
[----:B------:R-:W-:-:S13]  /*3170*/  FSETP.GEU.FTZ.AND P0, PT, R0, RZ, PT ;  /* 0x000000ff0000720b */ /* 0x000fda0003f1e000 */
[----:B------:R-:W-:Y:S01]  /*3180*/  @!P0 MOV R18, 0x7fffffff ;  /* 0x7fffffff00128802 */ /* 0x000fe20000000f00 */
[----:B------:R-:W-:Y:S06]  /*3190*/  @!P0 BRA `(.L_x_73) ;  /* 0x0000000000348947 */ /* 0x000fec0003800000 */
[----:B------:R-:W-:-:S13]  /*31a0*/  FSETP.GTU.FTZ.AND P0, PT, |R0|, +INF , PT ;  /* 0x7f8000000000780b */ /* 0x000fda0003f1c200 */
[----:B------:R-:W-:Y:S01]  /*31b0*/  @P0 FADD.FTZ R18, R0, 1 ;  /* 0x3f80000000120421 */ /* 0x000fe20000010000 */
[----:B------:R-:W-:Y:S06]  /*31c0*/  @P0 BRA `(.L_x_73) ;  /* 0x0000000000280947 */ /* 0x000fec0003800000 */
[----:B------:R-:W-:-:S13]  /*31d0*/  FSETP.NEU.FTZ.AND P0, PT, |R0|, +INF , PT ;  /* 0x7f8000000000780b */ /* 0x000fda0003f1d200 */
[----:B------:R-:W-:-:S04]  /*31e0*/  @P0 FFMA R18, R0, 1.84467440737095516160e+19, RZ ;  /* 0x5f80000000120823 */ /* 0x000fc800000000ff */
[----:B------:R-:W0:Y:S02]  /*31f0*/  @P0 MUFU.RSQ R21, R18 ;  /* 0x0000001200150308 */ /* 0x000e240000001400 */
[----:B0-----:R-:W-:Y:S01]  /*3200*/  @P0 FMUL.FTZ R19, R18, R21 ;  /* 0x0000001512130220 */ /* 0x001fe20000410000 */
[----:B------:R-:W-:-:S03]  /*3210*/  @P0 FMUL.FTZ R21, R21, 0.5 ;  /* 0x3f00000015150820 */ /* 0x000fc60000410000 */
[----:B------:R-:W-:-:S04]  /*3220*/  @P0 FADD.FTZ R20, -R19, -RZ ;  /* 0x800000ff13140221 */ /* 0x000fc80000010100 */
[----:B------:R-:W-:Y:S01]  /*3230*/  @P0 FFMA R20, R19, R20, R18 ;  /* 0x0000001413140223 */ /* 0x000fe20000000012 */
[----:B------:R-:W-:-:S03]  /*3240*/  @!P0 IMAD.MOV.U32 R18, RZ, RZ, R0 ;  /* 0x000000ffff128224 */ /* 0x000fc600078e0000 */
[----:B------:R-:W-:-:S04]  /*3250*/  @P0 FFMA R20, R20, R21, R19 ;  /* 0x0000001514140223 */ /* 0x000fc80000000013 */
[----:B------:R-:W-:-:S07]  /*3260*/  @P0 FMUL.FTZ R18, R20, 2.3283064365386962891e-10 ;  /* 0x2f80000014120820 */ /* 0x000fce0000410000 */
.L_x_73:
[----:B------:R-:W-:Y:S01]  /*3270*/  HFMA2 R21, -RZ, RZ, 0, 0 ;  /* 0x00000000ff157431 */ /* 0x000fe200000001ff */
[----:B------:R-:W-:-:S04]  /*3280*/  MOV R20, R17 ;  /* 0x0000001100147202 */ /* 0x000fc80000000f00 */
[----:B------:R-:W-:Y:S05]  /*3290*/  RET.REL.NODEC R20 `(_Z12updateBodiesP4Bodyi) ;  /* 0xffffffcc14587950 */ /* 0x000fea0003c3ffff */
.L_x_74:
[----:B------:R-:W-:-:S00]  /*32a0*/  BRA `(.L_x_74) ;  /* 0xfffffffc00fc7947 */ /* 0x000fc0000383ffff */
[----:B------:R-:W-:-:S00]  /*32b0*/  NOP ;  /* 0x0000000000007918 */ /* 0x000fc00000000000 */
        /* <DEDUP_REMOVED lines=12> */
.L_x_77:


//--------------------- .nv.shared.reserved.0     --------------------------
	.section	.nv.shared.reserved.0,"aw",@nobits
	.weak		__nv_reservedSMEM_offset_0_alias
	.size		__nv_reservedSMEM_offset_0_alias, 0, 64
	.other		__nv_reservedSMEM_offset_0_alias,@"STO_CUDA_RESERVED_SHARED STV_DEFAULT"
__nv_reservedSMEM_offset_0_alias:
	.zero		0
	.zero		64


//--------------------- .nv.constant0._Z12updateBodiesP4Bodyi --------------------------
	.section	.nv.constant0._Z12updateBodiesP4Bodyi,"a",@progbits
	.sectionflags	@""
	.align	4
.nv.constant0._Z12updateBodiesP4Bodyi:
	.zero		908


//--------------------- SYMBOLS --------------------------

	.type		.nv.reservedSmem.offset0,@object
	.size		.nv.reservedSmem.offset0,0x4
